//
// Generated by NVIDIA NVVM Compiler
//
// Compiler Build ID: CL-36424714
// Cuda compilation tools, release 13.0, V13.0.88
// Based on NVVM 20.0.0
//

.version 9.0
.target sm_100
.address_size 64

	// .globl	_Z12matrixMyselfPfS_S_i
// _ZZ23matrixMultiplyOptimisedPfS_S_iE3s_a has been demoted
// _ZZ23matrixMultiplyOptimisedPfS_S_iE3s_b has been demoted
.extern .shared .align 16 .b8 s_a[];
.extern .shared .align 16 .b8 s_b[];

.visible .entry _Z12matrixMyselfPfS_S_i(
	.param .u64 .ptr .align 1 _Z12matrixMyselfPfS_S_i_param_0,
	.param .u64 .ptr .align 1 _Z12matrixMyselfPfS_S_i_param_1,
	.param .u64 .ptr .align 1 _Z12matrixMyselfPfS_S_i_param_2,
	.param .u32 _Z12matrixMyselfPfS_S_i_param_3
)
{
	.reg .pred 	%p<19>;
	.reg .b32 	%r<265>;
	.reg .b32 	%f<98>;
	.reg .b64 	%rd<70>;

	ld.param.u64 	%rd4, [_Z12matrixMyselfPfS_S_i_param_0];
	ld.param.u64 	%rd5, [_Z12matrixMyselfPfS_S_i_param_1];
	ld.param.u32 	%r94, [_Z12matrixMyselfPfS_S_i_param_3];
	cvta.to.global.u64 	%rd1, %rd5;
	cvta.to.global.u64 	%rd2, %rd4;
	mov.u32 	%r1, %tid.x;
	mov.u32 	%r2, %tid.y;
	mov.u32 	%r95, %ctaid.y;
	mov.u32 	%r96, %ntid.y;
	mad.lo.s32 	%r3, %r95, %r96, %r2;
	mov.u32 	%r97, %ctaid.x;
	mov.u32 	%r98, %ntid.x;
	mul.lo.s32 	%r4, %r97, %r98;
	add.s32 	%r5, %r4, %r1;
	shr.s32 	%r99, %r94, 31;
	shr.u32 	%r100, %r99, 28;
	add.s32 	%r101, %r94, %r100;
	shr.s32 	%r6, %r101, 4;
	setp.lt.s32 	%p1, %r94, 16;
	@%p1 bra 	$L__BB0_12;
	mul.lo.s32 	%r7, %r94, %r3;
	and.b32  	%r103, %r3, 15;
	mul.lo.s32 	%r8, %r94, %r103;
	shr.s32 	%r104, %r5, 31;
	shr.u32 	%r105, %r104, 28;
	add.s32 	%r106, %r5, %r105;
	and.b32  	%r107, %r106, -16;
	sub.s32 	%r108, %r5, %r107;
	mul.lo.s32 	%r9, %r94, %r108;
	add.s32 	%r109, %r6, -1;
	setp.lt.u32 	%p2, %r109, 7;
	mov.b32 	%r238, 0;
	@%p2 bra 	$L__BB0_4;
	and.b32  	%r110, %r6, 134217720;
	neg.s32 	%r258, %r110;
	mul.lo.s32 	%r111, %r2, %r94;
	add.s32 	%r257, %r5, %r111;
	shl.b32 	%r12, %r111, 3;
	shl.b32 	%r112, %r111, 1;
	add.s32 	%r113, %r1, %r112;
	add.s32 	%r256, %r113, %r4;
	mad.lo.s32 	%r114, %r111, 3, %r1;
	add.s32 	%r255, %r114, %r4;
	shl.b32 	%r115, %r111, 2;
	add.s32 	%r116, %r1, %r115;
	add.s32 	%r254, %r116, %r4;
	mad.lo.s32 	%r117, %r111, 5, %r1;
	add.s32 	%r253, %r117, %r4;
	mad.lo.s32 	%r118, %r111, 6, %r1;
	add.s32 	%r252, %r118, %r4;
	mad.lo.s32 	%r119, %r111, 7, %r1;
	add.s32 	%r251, %r119, %r4;
	shl.b32 	%r120, %r9, 2;
	mov.u32 	%r121, s_b;
	add.s32 	%r250, %r121, %r120;
	shl.b32 	%r122, %r8, 2;
	mov.u32 	%r123, s_a;
	add.s32 	%r248, %r123, %r122;
	add.s32 	%r247, %r1, %r7;
	shl.b32 	%r124, %r1, 1;
	add.s32 	%r246, %r7, %r124;
	mad.lo.s32 	%r245, %r1, 3, %r7;
	shl.b32 	%r24, %r1, 2;
	add.s32 	%r244, %r7, %r24;
	mad.lo.s32 	%r243, %r1, 5, %r7;
	mad.lo.s32 	%r242, %r1, 6, %r7;
	mad.lo.s32 	%r241, %r1, 7, %r7;
	mov.u32 	%r240, %r7;
	mov.u32 	%r249, %r5;
$L__BB0_3:
	.pragma "nounroll";
	and.b32  	%r238, %r6, 134217720;
	mul.wide.u32 	%rd6, %r240, 4;
	add.s64 	%rd7, %rd2, %rd6;
	ld.global.f32 	%f13, [%rd7];
	st.shared.f32 	[%r248], %f13;
	mul.wide.s32 	%rd8, %r249, 4;
	add.s64 	%rd9, %rd1, %rd8;
	ld.global.f32 	%f14, [%rd9];
	st.shared.f32 	[%r250], %f14;
	bar.sync 	0;
	mul.wide.u32 	%rd10, %r247, 4;
	add.s64 	%rd11, %rd2, %rd10;
	ld.global.f32 	%f15, [%rd11];
	add.s32 	%r125, %r248, %r24;
	st.shared.f32 	[%r125], %f15;
	mul.wide.s32 	%rd12, %r257, 4;
	add.s64 	%rd13, %rd1, %rd12;
	ld.global.f32 	%f16, [%rd13];
	shl.b32 	%r126, %r2, 2;
	add.s32 	%r127, %r250, %r126;
	st.shared.f32 	[%r127], %f16;
	bar.sync 	0;
	mul.wide.u32 	%rd14, %r246, 4;
	add.s64 	%rd15, %rd2, %rd14;
	ld.global.f32 	%f17, [%rd15];
	add.s32 	%r128, %r125, %r24;
	st.shared.f32 	[%r128], %f17;
	mul.wide.s32 	%rd16, %r256, 4;
	add.s64 	%rd17, %rd1, %rd16;
	ld.global.f32 	%f18, [%rd17];
	add.s32 	%r129, %r127, %r126;
	st.shared.f32 	[%r129], %f18;
	bar.sync 	0;
	mul.wide.u32 	%rd18, %r245, 4;
	add.s64 	%rd19, %rd2, %rd18;
	ld.global.f32 	%f19, [%rd19];
	add.s32 	%r130, %r128, %r24;
	st.shared.f32 	[%r130], %f19;
	mul.wide.s32 	%rd20, %r255, 4;
	add.s64 	%rd21, %rd1, %rd20;
	ld.global.f32 	%f20, [%rd21];
	add.s32 	%r131, %r129, %r126;
	st.shared.f32 	[%r131], %f20;
	bar.sync 	0;
	mul.wide.u32 	%rd22, %r244, 4;
	add.s64 	%rd23, %rd2, %rd22;
	ld.global.f32 	%f21, [%rd23];
	add.s32 	%r132, %r130, %r24;
	st.shared.f32 	[%r132], %f21;
	mul.wide.s32 	%rd24, %r254, 4;
	add.s64 	%rd25, %rd1, %rd24;
	ld.global.f32 	%f22, [%rd25];
	add.s32 	%r133, %r131, %r126;
	st.shared.f32 	[%r133], %f22;
	bar.sync 	0;
	mul.wide.u32 	%rd26, %r243, 4;
	add.s64 	%rd27, %rd2, %rd26;
	ld.global.f32 	%f23, [%rd27];
	add.s32 	%r134, %r132, %r24;
	st.shared.f32 	[%r134], %f23;
	mul.wide.s32 	%rd28, %r253, 4;
	add.s64 	%rd29, %rd1, %rd28;
	ld.global.f32 	%f24, [%rd29];
	add.s32 	%r135, %r133, %r126;
	st.shared.f32 	[%r135], %f24;
	bar.sync 	0;
	mul.wide.u32 	%rd30, %r242, 4;
	add.s64 	%rd31, %rd2, %rd30;
	ld.global.f32 	%f25, [%rd31];
	add.s32 	%r136, %r134, %r24;
	st.shared.f32 	[%r136], %f25;
	mul.wide.s32 	%rd32, %r252, 4;
	add.s64 	%rd33, %rd1, %rd32;
	ld.global.f32 	%f26, [%rd33];
	add.s32 	%r137, %r135, %r126;
	st.shared.f32 	[%r137], %f26;
	bar.sync 	0;
	mul.wide.u32 	%rd34, %r241, 4;
	add.s64 	%rd35, %rd2, %rd34;
	ld.global.f32 	%f27, [%rd35];
	add.s32 	%r138, %r136, %r24;
	st.shared.f32 	[%r138], %f27;
	mul.wide.s32 	%rd36, %r251, 4;
	add.s64 	%rd37, %rd1, %rd36;
	ld.global.f32 	%f28, [%rd37];
	add.s32 	%r139, %r137, %r126;
	st.shared.f32 	[%r139], %f28;
	bar.sync 	0;
	add.s32 	%r258, %r258, 8;
	add.s32 	%r257, %r257, %r12;
	add.s32 	%r256, %r256, %r12;
	add.s32 	%r255, %r255, %r12;
	add.s32 	%r254, %r254, %r12;
	add.s32 	%r253, %r253, %r12;
	add.s32 	%r252, %r252, %r12;
	add.s32 	%r251, %r251, %r12;
	shl.b32 	%r140, %r2, 5;
	add.s32 	%r250, %r250, %r140;
	add.s32 	%r249, %r249, %r12;
	shl.b32 	%r141, %r1, 5;
	add.s32 	%r248, %r248, %r141;
	shl.b32 	%r142, %r1, 3;
	add.s32 	%r247, %r247, %r142;
	add.s32 	%r246, %r246, %r142;
	add.s32 	%r245, %r245, %r142;
	add.s32 	%r244, %r244, %r142;
	add.s32 	%r243, %r243, %r142;
	add.s32 	%r242, %r242, %r142;
	add.s32 	%r241, %r241, %r142;
	add.s32 	%r240, %r240, %r142;
	setp.eq.s32 	%p3, %r258, 0;
	@%p3 bra 	$L__BB0_4;
	bra.uni 	$L__BB0_3;
$L__BB0_4:
	and.b32  	%r30, %r6, 7;
	setp.eq.s32 	%p4, %r30, 0;
	@%p4 bra 	$L__BB0_12;
	and.b32  	%r31, %r6, 3;
	setp.lt.u32 	%p5, %r30, 4;
	@%p5 bra 	$L__BB0_7;
	mul.lo.s32 	%r143, %r238, %r1;
	add.s32 	%r144, %r143, %r7;
	mul.wide.u32 	%rd38, %r144, 4;
	add.s64 	%rd39, %rd2, %rd38;
	ld.global.f32 	%f29, [%rd39];
	add.s32 	%r145, %r143, %r8;
	shl.b32 	%r146, %r145, 2;
	mov.u32 	%r147, s_a;
	add.s32 	%r148, %r147, %r146;
	st.shared.f32 	[%r148], %f29;
	mul.lo.s32 	%r149, %r238, %r2;
	mad.lo.s32 	%r150, %r149, %r94, %r5;
	mul.wide.s32 	%rd40, %r150, 4;
	add.s64 	%rd41, %rd1, %rd40;
	ld.global.f32 	%f30, [%rd41];
	add.s32 	%r151, %r149, %r9;
	shl.b32 	%r152, %r151, 2;
	mov.u32 	%r153, s_b;
	add.s32 	%r154, %r153, %r152;
	st.shared.f32 	[%r154], %f30;
	bar.sync 	0;
	add.s32 	%r155, %r144, %r1;
	mul.wide.u32 	%rd42, %r155, 4;
	add.s64 	%rd43, %rd2, %rd42;
	ld.global.f32 	%f31, [%rd43];
	shl.b32 	%r156, %r1, 2;
	add.s32 	%r157, %r148, %r156;
	st.shared.f32 	[%r157], %f31;
	add.s32 	%r158, %r149, %r2;
	mad.lo.s32 	%r159, %r158, %r94, %r5;
	mul.wide.s32 	%rd44, %r159, 4;
	add.s64 	%rd45, %rd1, %rd44;
	ld.global.f32 	%f32, [%rd45];
	shl.b32 	%r160, %r2, 2;
	add.s32 	%r161, %r154, %r160;
	st.shared.f32 	[%r161], %f32;
	bar.sync 	0;
	add.s32 	%r162, %r155, %r1;
	mul.wide.u32 	%rd46, %r162, 4;
	add.s64 	%rd47, %rd2, %rd46;
	ld.global.f32 	%f33, [%rd47];
	add.s32 	%r163, %r157, %r156;
	st.shared.f32 	[%r163], %f33;
	add.s32 	%r164, %r158, %r2;
	mad.lo.s32 	%r165, %r164, %r94, %r5;
	mul.wide.s32 	%rd48, %r165, 4;
	add.s64 	%rd49, %rd1, %rd48;
	ld.global.f32 	%f34, [%rd49];
	add.s32 	%r166, %r161, %r160;
	st.shared.f32 	[%r166], %f34;
	bar.sync 	0;
	add.s32 	%r167, %r162, %r1;
	mul.wide.u32 	%rd50, %r167, 4;
	add.s64 	%rd51, %rd2, %rd50;
	ld.global.f32 	%f35, [%rd51];
	add.s32 	%r168, %r163, %r156;
	st.shared.f32 	[%r168], %f35;
	add.s32 	%r169, %r164, %r2;
	mad.lo.s32 	%r170, %r169, %r94, %r5;
	mul.wide.s32 	%rd52, %r170, 4;
	add.s64 	%rd53, %rd1, %rd52;
	ld.global.f32 	%f36, [%rd53];
	add.s32 	%r171, %r166, %r160;
	st.shared.f32 	[%r171], %f36;
	bar.sync 	0;
	add.s32 	%r238, %r238, 4;
$L__BB0_7:
	setp.eq.s32 	%p6, %r31, 0;
	@%p6 bra 	$L__BB0_12;
	setp.eq.s32 	%p7, %r31, 1;
	@%p7 bra 	$L__BB0_10;
	mul.lo.s32 	%r172, %r238, %r1;
	add.s32 	%r173, %r172, %r7;
	mul.wide.u32 	%rd54, %r173, 4;
	add.s64 	%rd55, %rd2, %rd54;
	ld.global.f32 	%f37, [%rd55];
	add.s32 	%r174, %r172, %r8;
	shl.b32 	%r175, %r174, 2;
	mov.u32 	%r176, s_a;
	add.s32 	%r177, %r176, %r175;
	st.shared.f32 	[%r177], %f37;
	mul.lo.s32 	%r178, %r238, %r2;
	mad.lo.s32 	%r179, %r178, %r94, %r5;
	mul.wide.s32 	%rd56, %r179, 4;
	add.s64 	%rd57, %rd1, %rd56;
	ld.global.f32 	%f38, [%rd57];
	add.s32 	%r180, %r178, %r9;
	shl.b32 	%r181, %r180, 2;
	mov.u32 	%r182, s_b;
	add.s32 	%r183, %r182, %r181;
	st.shared.f32 	[%r183], %f38;
	bar.sync 	0;
	add.s32 	%r184, %r173, %r1;
	mul.wide.u32 	%rd58, %r184, 4;
	add.s64 	%rd59, %rd2, %rd58;
	ld.global.f32 	%f39, [%rd59];
	shl.b32 	%r185, %r1, 2;
	add.s32 	%r186, %r177, %r185;
	st.shared.f32 	[%r186], %f39;
	add.s32 	%r187, %r178, %r2;
	mad.lo.s32 	%r188, %r187, %r94, %r5;
	mul.wide.s32 	%rd60, %r188, 4;
	add.s64 	%rd61, %rd1, %rd60;
	ld.global.f32 	%f40, [%rd61];
	shl.b32 	%r189, %r2, 2;
	add.s32 	%r190, %r183, %r189;
	st.shared.f32 	[%r190], %f40;
	bar.sync 	0;
	add.s32 	%r238, %r238, 2;
$L__BB0_10:
	and.b32  	%r191, %r6, 1;
	setp.eq.b32 	%p8, %r191, 1;
	not.pred 	%p9, %p8;
	@%p9 bra 	$L__BB0_12;
	mul.lo.s32 	%r192, %r238, %r1;
	add.s32 	%r193, %r192, %r7;
	mul.wide.u32 	%rd62, %r193, 4;
	add.s64 	%rd63, %rd2, %rd62;
	ld.global.f32 	%f41, [%rd63];
	add.s32 	%r194, %r192, %r8;
	shl.b32 	%r195, %r194, 2;
	mov.u32 	%r196, s_a;
	add.s32 	%r197, %r196, %r195;
	st.shared.f32 	[%r197], %f41;
	mul.lo.s32 	%r198, %r238, %r2;
	mad.lo.s32 	%r199, %r198, %r94, %r5;
	mul.wide.s32 	%rd64, %r199, 4;
	add.s64 	%rd65, %rd1, %rd64;
	ld.global.f32 	%f42, [%rd65];
	add.s32 	%r200, %r198, %r9;
	shl.b32 	%r201, %r200, 2;
	mov.u32 	%r202, s_b;
	add.s32 	%r203, %r202, %r201;
	st.shared.f32 	[%r203], %f42;
	bar.sync 	0;
$L__BB0_12:
	setp.lt.s32 	%p10, %r94, 1;
	mov.f32 	%f97, 0f00000000;
	@%p10 bra 	$L__BB0_24;
	mul.lo.s32 	%r36, %r94, %r3;
	mul.lo.s32 	%r37, %r94, %r5;
	and.b32  	%r38, %r94, 7;
	setp.lt.u32 	%p11, %r94, 8;
	mov.f32 	%f97, 0f00000000;
	mov.b32 	%r262, 0;
	@%p11 bra 	$L__BB0_16;
	and.b32  	%r262, %r94, 2147483640;
	neg.s32 	%r261, %r262;
	shl.b32 	%r205, %r36, 2;
	mov.u32 	%r206, s_a;
	add.s32 	%r207, %r205, %r206;
	add.s32 	%r260, %r207, 16;
	shl.b32 	%r208, %r37, 2;
	mov.u32 	%r209, s_b;
	add.s32 	%r210, %r208, %r209;
	add.s32 	%r259, %r210, 16;
	mov.f32 	%f97, 0f00000000;
$L__BB0_15:
	.pragma "nounroll";
	ld.shared.f32 	%f47, [%r260+-16];
	ld.shared.f32 	%f48, [%r259+-16];
	fma.rn.f32 	%f49, %f47, %f48, %f97;
	ld.shared.f32 	%f50, [%r260+-12];
	ld.shared.f32 	%f51, [%r259+-12];
	fma.rn.f32 	%f52, %f50, %f51, %f49;
	ld.shared.f32 	%f53, [%r260+-8];
	ld.shared.f32 	%f54, [%r259+-8];
	fma.rn.f32 	%f55, %f53, %f54, %f52;
	ld.shared.f32 	%f56, [%r260+-4];
	ld.shared.f32 	%f57, [%r259+-4];
	fma.rn.f32 	%f58, %f56, %f57, %f55;
	ld.shared.f32 	%f59, [%r260];
	ld.shared.f32 	%f60, [%r259];
	fma.rn.f32 	%f61, %f59, %f60, %f58;
	ld.shared.f32 	%f62, [%r260+4];
	ld.shared.f32 	%f63, [%r259+4];
	fma.rn.f32 	%f64, %f62, %f63, %f61;
	ld.shared.f32 	%f65, [%r260+8];
	ld.shared.f32 	%f66, [%r259+8];
	fma.rn.f32 	%f67, %f65, %f66, %f64;
	ld.shared.f32 	%f68, [%r260+12];
	ld.shared.f32 	%f69, [%r259+12];
	fma.rn.f32 	%f97, %f68, %f69, %f67;
	add.s32 	%r261, %r261, 8;
	add.s32 	%r260, %r260, 32;
	add.s32 	%r259, %r259, 32;
	setp.ne.s32 	%p12, %r261, 0;
	@%p12 bra 	$L__BB0_15;
$L__BB0_16:
	setp.eq.s32 	%p13, %r38, 0;
	@%p13 bra 	$L__BB0_24;
	and.b32  	%r89, %r94, 3;
	setp.lt.u32 	%p14, %r38, 4;
	@%p14 bra 	$L__BB0_19;
	add.s32 	%r211, %r262, %r36;
	shl.b32 	%r212, %r211, 2;
	mov.u32 	%r213, s_a;
	add.s32 	%r214, %r213, %r212;
	ld.shared.f32 	%f71, [%r214];
	add.s32 	%r215, %r262, %r37;
	shl.b32 	%r216, %r215, 2;
	mov.u32 	%r217, s_b;
	add.s32 	%r218, %r217, %r216;
	ld.shared.f32 	%f72, [%r218];
	fma.rn.f32 	%f73, %f71, %f72, %f97;
	ld.shared.f32 	%f74, [%r214+4];
	ld.shared.f32 	%f75, [%r218+4];
	fma.rn.f32 	%f76, %f74, %f75, %f73;
	ld.shared.f32 	%f77, [%r214+8];
	ld.shared.f32 	%f78, [%r218+8];
	fma.rn.f32 	%f79, %f77, %f78, %f76;
	ld.shared.f32 	%f80, [%r214+12];
	ld.shared.f32 	%f81, [%r218+12];
	fma.rn.f32 	%f97, %f80, %f81, %f79;
	add.s32 	%r262, %r262, 4;
$L__BB0_19:
	setp.eq.s32 	%p15, %r89, 0;
	@%p15 bra 	$L__BB0_24;
	setp.eq.s32 	%p16, %r89, 1;
	@%p16 bra 	$L__BB0_22;
	add.s32 	%r219, %r262, %r36;
	shl.b32 	%r220, %r219, 2;
	mov.u32 	%r221, s_a;
	add.s32 	%r222, %r221, %r220;
	ld.shared.f32 	%f83, [%r222];
	add.s32 	%r223, %r262, %r37;
	shl.b32 	%r224, %r223, 2;
	mov.u32 	%r225, s_b;
	add.s32 	%r226, %r225, %r224;
	ld.shared.f32 	%f84, [%r226];
	fma.rn.f32 	%f85, %f83, %f84, %f97;
	ld.shared.f32 	%f86, [%r222+4];
	ld.shared.f32 	%f87, [%r226+4];
	fma.rn.f32 	%f97, %f86, %f87, %f85;
	add.s32 	%r262, %r262, 2;
$L__BB0_22:
	and.b32  	%r227, %r94, 1;
	setp.eq.b32 	%p17, %r227, 1;
	not.pred 	%p18, %p17;
	@%p18 bra 	$L__BB0_24;
	add.s32 	%r228, %r262, %r36;
	shl.b32 	%r229, %r228, 2;
	mov.u32 	%r230, s_a;
	add.s32 	%r231, %r230, %r229;
	ld.shared.f32 	%f88, [%r231];
	add.s32 	%r232, %r262, %r37;
	shl.b32 	%r233, %r232, 2;
	mov.u32 	%r234, s_b;
	add.s32 	%r235, %r234, %r233;
	ld.shared.f32 	%f89, [%r235];
	fma.rn.f32 	%f97, %f88, %f89, %f97;
$L__BB0_24:
	ld.param.u64 	%rd69, [_Z12matrixMyselfPfS_S_i_param_2];
	cvta.to.global.u64 	%rd66, %rd69;
	mad.lo.s32 	%r236, %r94, %r3, %r5;
	mul.wide.s32 	%rd67, %r236, 4;
	add.s64 	%rd68, %rd66, %rd67;
	st.global.f32 	[%rd68], %f97;
	ret;

}
	// .globl	_Z23matrixMultiplyOptimisedPfS_S_i
.visible .entry _Z23matrixMultiplyOptimisedPfS_S_i(
	.param .u64 .ptr .align 1 _Z23matrixMultiplyOptimisedPfS_S_i_param_0,
	.param .u64 .ptr .align 1 _Z23matrixMultiplyOptimisedPfS_S_i_param_1,
	.param .u64 .ptr .align 1 _Z23matrixMultiplyOptimisedPfS_S_i_param_2,
	.param .u32 _Z23matrixMultiplyOptimisedPfS_S_i_param_3
)
{
	.reg .pred 	%p<8>;
	.reg .b32 	%r<100>;
	.reg .b32 	%f<368>;
	.reg .b64 	%rd<40>;
	// demoted variable
	.shared .align 4 .b8 _ZZ23matrixMultiplyOptimisedPfS_S_iE3s_a[1024];
	// demoted variable
	.shared .align 4 .b8 _ZZ23matrixMultiplyOptimisedPfS_S_iE3s_b[1024];
	ld.param.u32 	%r30, [_Z23matrixMultiplyOptimisedPfS_S_i_param_3];
	mov.u32 	%r1, %tid.x;
	mov.u32 	%r2, %tid.y;
	mov.u32 	%r31, %ctaid.y;
	mov.u32 	%r32, %ntid.y;
	mad.lo.s32 	%r3, %r31, %r32, %r2;
	mov.u32 	%r33, %ctaid.x;
	mov.u32 	%r34, %ntid.x;
	mad.lo.s32 	%r4, %r33, %r34, %r1;
	shr.s32 	%r35, %r30, 31;
	shr.u32 	%r36, %r35, 28;
	add.s32 	%r37, %r30, %r36;
	shr.s32 	%r5, %r37, 4;
	setp.lt.s32 	%p1, %r30, 16;
	mov.f32 	%f367, 0f00000000;
	@%p1 bra 	$L__BB1_9;
	mad.lo.s32 	%r96, %r30, %r3, %r1;
	shl.b32 	%r39, %r2, 6;
	mov.u32 	%r40, _ZZ23matrixMultiplyOptimisedPfS_S_iE3s_a;
	add.s32 	%r7, %r40, %r39;
	add.s32 	%r41, %r5, -1;
	setp.lt.u32 	%p2, %r41, 3;
	mov.f32 	%f367, 0f00000000;
	mov.b32 	%r99, 0;
	@%p2 bra 	$L__BB1_4;
	and.b32  	%r99, %r5, 134217724;
	neg.s32 	%r97, %r99;
	add.s32 	%r43, %r2, 48;
	mad.lo.s32 	%r95, %r30, %r43, %r4;
	add.s32 	%r44, %r2, 32;
	mad.lo.s32 	%r94, %r30, %r44, %r4;
	add.s32 	%r45, %r2, 16;
	mad.lo.s32 	%r93, %r30, %r45, %r4;
	mad.lo.s32 	%r92, %r2, %r30, %r4;
	mov.f32 	%f367, 0f00000000;
$L__BB1_3:
	.pragma "nounroll";
	ld.param.u64 	%rd36, [_Z23matrixMultiplyOptimisedPfS_S_i_param_1];
	ld.param.u64 	%rd33, [_Z23matrixMultiplyOptimisedPfS_S_i_param_0];
	cvta.to.global.u64 	%rd4, %rd33;
	mul.wide.s32 	%rd5, %r96, 4;
	add.s64 	%rd6, %rd4, %rd5;
	ld.global.f32 	%f14, [%rd6];
	shl.b32 	%r47, %r1, 2;
	add.s32 	%r48, %r7, %r47;
	st.shared.f32 	[%r48], %f14;
	cvta.to.global.u64 	%rd7, %rd36;
	mul.wide.s32 	%rd8, %r92, 4;
	add.s64 	%rd9, %rd7, %rd8;
	ld.global.f32 	%f15, [%rd9];
	mov.u32 	%r50, _ZZ23matrixMultiplyOptimisedPfS_S_iE3s_b;
	add.s32 	%r51, %r50, %r47;
	add.s32 	%r52, %r51, %r39;
	st.shared.f32 	[%r52], %f15;
	bar.sync 	0;
	ld.shared.f32 	%f16, [%r7];
	ld.shared.f32 	%f17, [%r51];
	fma.rn.f32 	%f18, %f16, %f17, %f367;
	ld.shared.f32 	%f19, [%r7+4];
	ld.shared.f32 	%f20, [%r51+64];
	fma.rn.f32 	%f21, %f19, %f20, %f18;
	ld.shared.f32 	%f22, [%r7+8];
	ld.shared.f32 	%f23, [%r51+128];
	fma.rn.f32 	%f24, %f22, %f23, %f21;
	ld.shared.f32 	%f25, [%r7+12];
	ld.shared.f32 	%f26, [%r51+192];
	fma.rn.f32 	%f27, %f25, %f26, %f24;
	ld.shared.f32 	%f28, [%r7+16];
	ld.shared.f32 	%f29, [%r51+256];
	fma.rn.f32 	%f30, %f28, %f29, %f27;
	ld.shared.f32 	%f31, [%r7+20];
	ld.shared.f32 	%f32, [%r51+320];
	fma.rn.f32 	%f33, %f31, %f32, %f30;
	ld.shared.f32 	%f34, [%r7+24];
	ld.shared.f32 	%f35, [%r51+384];
	fma.rn.f32 	%f36, %f34, %f35, %f33;
	ld.shared.f32 	%f37, [%r7+28];
	ld.shared.f32 	%f38, [%r51+448];
	fma.rn.f32 	%f39, %f37, %f38, %f36;
	ld.shared.f32 	%f40, [%r7+32];
	ld.shared.f32 	%f41, [%r51+512];
	fma.rn.f32 	%f42, %f40, %f41, %f39;
	ld.shared.f32 	%f43, [%r7+36];
	ld.shared.f32 	%f44, [%r51+576];
	fma.rn.f32 	%f45, %f43, %f44, %f42;
	ld.shared.f32 	%f46, [%r7+40];
	ld.shared.f32 	%f47, [%r51+640];
	fma.rn.f32 	%f48, %f46, %f47, %f45;
	ld.shared.f32 	%f49, [%r7+44];
	ld.shared.f32 	%f50, [%r51+704];
	fma.rn.f32 	%f51, %f49, %f50, %f48;
	ld.shared.f32 	%f52, [%r7+48];
	ld.shared.f32 	%f53, [%r51+768];
	fma.rn.f32 	%f54, %f52, %f53, %f51;
	ld.shared.f32 	%f55, [%r7+52];
	ld.shared.f32 	%f56, [%r51+832];
	fma.rn.f32 	%f57, %f55, %f56, %f54;
	ld.shared.f32 	%f58, [%r7+56];
	ld.shared.f32 	%f59, [%r51+896];
	fma.rn.f32 	%f60, %f58, %f59, %f57;
	ld.shared.f32 	%f61, [%r7+60];
	ld.shared.f32 	%f62, [%r51+960];
	fma.rn.f32 	%f63, %f61, %f62, %f60;
	bar.sync 	0;
	ld.global.f32 	%f64, [%rd6+64];
	st.shared.f32 	[%r48], %f64;
	mul.wide.s32 	%rd10, %r93, 4;
	add.s64 	%rd11, %rd7, %rd10;
	ld.global.f32 	%f65, [%rd11];
	st.shared.f32 	[%r52], %f65;
	bar.sync 	0;
	ld.shared.f32 	%f66, [%r7];
	ld.shared.f32 	%f67, [%r51];
	fma.rn.f32 	%f68, %f66, %f67, %f63;
	ld.shared.f32 	%f69, [%r7+4];
	ld.shared.f32 	%f70, [%r51+64];
	fma.rn.f32 	%f71, %f69, %f70, %f68;
	ld.shared.f32 	%f72, [%r7+8];
	ld.shared.f32 	%f73, [%r51+128];
	fma.rn.f32 	%f74, %f72, %f73, %f71;
	ld.shared.f32 	%f75, [%r7+12];
	ld.shared.f32 	%f76, [%r51+192];
	fma.rn.f32 	%f77, %f75, %f76, %f74;
	ld.shared.f32 	%f78, [%r7+16];
	ld.shared.f32 	%f79, [%r51+256];
	fma.rn.f32 	%f80, %f78, %f79, %f77;
	ld.shared.f32 	%f81, [%r7+20];
	ld.shared.f32 	%f82, [%r51+320];
	fma.rn.f32 	%f83, %f81, %f82, %f80;
	ld.shared.f32 	%f84, [%r7+24];
	ld.shared.f32 	%f85, [%r51+384];
	fma.rn.f32 	%f86, %f84, %f85, %f83;
	ld.shared.f32 	%f87, [%r7+28];
	ld.shared.f32 	%f88, [%r51+448];
	fma.rn.f32 	%f89, %f87, %f88, %f86;
	ld.shared.f32 	%f90, [%r7+32];
	ld.shared.f32 	%f91, [%r51+512];
	fma.rn.f32 	%f92, %f90, %f91, %f89;
	ld.shared.f32 	%f93, [%r7+36];
	ld.shared.f32 	%f94, [%r51+576];
	fma.rn.f32 	%f95, %f93, %f94, %f92;
	ld.shared.f32 	%f96, [%r7+40];
	ld.shared.f32 	%f97, [%r51+640];
	fma.rn.f32 	%f98, %f96, %f97, %f95;
	ld.shared.f32 	%f99, [%r7+44];
	ld.shared.f32 	%f100, [%r51+704];
	fma.rn.f32 	%f101, %f99, %f100, %f98;
	ld.shared.f32 	%f102, [%r7+48];
	ld.shared.f32 	%f103, [%r51+768];
	fma.rn.f32 	%f104, %f102, %f103, %f101;
	ld.shared.f32 	%f105, [%r7+52];
	ld.shared.f32 	%f106, [%r51+832];
	fma.rn.f32 	%f107, %f105, %f106, %f104;
	ld.shared.f32 	%f108, [%r7+56];
	ld.shared.f32 	%f109, [%r51+896];
	fma.rn.f32 	%f110, %f108, %f109, %f107;
	ld.shared.f32 	%f111, [%r7+60];
	ld.shared.f32 	%f112, [%r51+960];
	fma.rn.f32 	%f113, %f111, %f112, %f110;
	bar.sync 	0;
	ld.global.f32 	%f114, [%rd6+128];
	st.shared.f32 	[%r48], %f114;
	mul.wide.s32 	%rd12, %r94, 4;
	add.s64 	%rd13, %rd7, %rd12;
	ld.global.f32 	%f115, [%rd13];
	st.shared.f32 	[%r52], %f115;
	bar.sync 	0;
	ld.shared.f32 	%f116, [%r7];
	ld.shared.f32 	%f117, [%r51];
	fma.rn.f32 	%f118, %f116, %f117, %f113;
	ld.shared.f32 	%f119, [%r7+4];
	ld.shared.f32 	%f120, [%r51+64];
	fma.rn.f32 	%f121, %f119, %f120, %f118;
	ld.shared.f32 	%f122, [%r7+8];
	ld.shared.f32 	%f123, [%r51+128];
	fma.rn.f32 	%f124, %f122, %f123, %f121;
	ld.shared.f32 	%f125, [%r7+12];
	ld.shared.f32 	%f126, [%r51+192];
	fma.rn.f32 	%f127, %f125, %f126, %f124;
	ld.shared.f32 	%f128, [%r7+16];
	ld.shared.f32 	%f129, [%r51+256];
	fma.rn.f32 	%f130, %f128, %f129, %f127;
	ld.shared.f32 	%f131, [%r7+20];
	ld.shared.f32 	%f132, [%r51+320];
	fma.rn.f32 	%f133, %f131, %f132, %f130;
	ld.shared.f32 	%f134, [%r7+24];
	ld.shared.f32 	%f135, [%r51+384];
	fma.rn.f32 	%f136, %f134, %f135, %f133;
	ld.shared.f32 	%f137, [%r7+28];
	ld.shared.f32 	%f138, [%r51+448];
	fma.rn.f32 	%f139, %f137, %f138, %f136;
	ld.shared.f32 	%f140, [%r7+32];
	ld.shared.f32 	%f141, [%r51+512];
	fma.rn.f32 	%f142, %f140, %f141, %f139;
	ld.shared.f32 	%f143, [%r7+36];
	ld.shared.f32 	%f144, [%r51+576];
	fma.rn.f32 	%f145, %f143, %f144, %f142;
	ld.shared.f32 	%f146, [%r7+40];
	ld.shared.f32 	%f147, [%r51+640];
	fma.rn.f32 	%f148, %f146, %f147, %f145;
	ld.shared.f32 	%f149, [%r7+44];
	ld.shared.f32 	%f150, [%r51+704];
	fma.rn.f32 	%f151, %f149, %f150, %f148;
	ld.shared.f32 	%f152, [%r7+48];
	ld.shared.f32 	%f153, [%r51+768];
	fma.rn.f32 	%f154, %f152, %f153, %f151;
	ld.shared.f32 	%f155, [%r7+52];
	ld.shared.f32 	%f156, [%r51+832];
	fma.rn.f32 	%f157, %f155, %f156, %f154;
	ld.shared.f32 	%f158, [%r7+56];
	ld.shared.f32 	%f159, [%r51+896];
	fma.rn.f32 	%f160, %f158, %f159, %f157;
	ld.shared.f32 	%f161, [%r7+60];
	ld.shared.f32 	%f162, [%r51+960];
	fma.rn.f32 	%f163, %f161, %f162, %f160;
	bar.sync 	0;
	ld.global.f32 	%f164, [%rd6+192];
	st.shared.f32 	[%r48], %f164;
	mul.wide.s32 	%rd14, %r95, 4;
	add.s64 	%rd15, %rd7, %rd14;
	ld.global.f32 	%f165, [%rd15];
	st.shared.f32 	[%r52], %f165;
	bar.sync 	0;
	ld.shared.f32 	%f166, [%r7];
	ld.shared.f32 	%f167, [%r51];
	fma.rn.f32 	%f168, %f166, %f167, %f163;
	ld.shared.f32 	%f169, [%r7+4];
	ld.shared.f32 	%f170, [%r51+64];
	fma.rn.f32 	%f171, %f169, %f170, %f168;
	ld.shared.f32 	%f172, [%r7+8];
	ld.shared.f32 	%f173, [%r51+128];
	fma.rn.f32 	%f174, %f172, %f173, %f171;
	ld.shared.f32 	%f175, [%r7+12];
	ld.shared.f32 	%f176, [%r51+192];
	fma.rn.f32 	%f177, %f175, %f176, %f174;
	ld.shared.f32 	%f178, [%r7+16];
	ld.shared.f32 	%f179, [%r51+256];
	fma.rn.f32 	%f180, %f178, %f179, %f177;
	ld.shared.f32 	%f181, [%r7+20];
	ld.shared.f32 	%f182, [%r51+320];
	fma.rn.f32 	%f183, %f181, %f182, %f180;
	ld.shared.f32 	%f184, [%r7+24];
	ld.shared.f32 	%f185, [%r51+384];
	fma.rn.f32 	%f186, %f184, %f185, %f183;
	ld.shared.f32 	%f187, [%r7+28];
	ld.shared.f32 	%f188, [%r51+448];
	fma.rn.f32 	%f189, %f187, %f188, %f186;
	ld.shared.f32 	%f190, [%r7+32];
	ld.shared.f32 	%f191, [%r51+512];
	fma.rn.f32 	%f192, %f190, %f191, %f189;
	ld.shared.f32 	%f193, [%r7+36];
	ld.shared.f32 	%f194, [%r51+576];
	fma.rn.f32 	%f195, %f193, %f194, %f192;
	ld.shared.f32 	%f196, [%r7+40];
	ld.shared.f32 	%f197, [%r51+640];
	fma.rn.f32 	%f198, %f196, %f197, %f195;
	ld.shared.f32 	%f199, [%r7+44];
	ld.shared.f32 	%f200, [%r51+704];
	fma.rn.f32 	%f201, %f199, %f200, %f198;
	ld.shared.f32 	%f202, [%r7+48];
	ld.shared.f32 	%f203, [%r51+768];
	fma.rn.f32 	%f204, %f202, %f203, %f201;
	ld.shared.f32 	%f205, [%r7+52];
	ld.shared.f32 	%f206, [%r51+832];
	fma.rn.f32 	%f207, %f205, %f206, %f204;
	ld.shared.f32 	%f208, [%r7+56];
	ld.shared.f32 	%f209, [%r51+896];
	fma.rn.f32 	%f210, %f208, %f209, %f207;
	ld.shared.f32 	%f211, [%r7+60];
	ld.shared.f32 	%f212, [%r51+960];
	fma.rn.f32 	%f367, %f211, %f212, %f210;
	bar.sync 	0;
	add.s32 	%r97, %r97, 4;
	add.s32 	%r96, %r96, 64;
	shl.b32 	%r53, %r30, 6;
	add.s32 	%r95, %r95, %r53;
	add.s32 	%r94, %r94, %r53;
	add.s32 	%r93, %r93, %r53;
	add.s32 	%r92, %r92, %r53;
	setp.ne.s32 	%p3, %r97, 0;
	@%p3 bra 	$L__BB1_3;
$L__BB1_4:
	and.b32  	%r27, %r5, 3;
	setp.eq.s32 	%p4, %r27, 0;
	@%p4 bra 	$L__BB1_9;
	setp.eq.s32 	%p5, %r27, 1;
	@%p5 bra 	$L__BB1_7;
	ld.param.u64 	%rd37, [_Z23matrixMultiplyOptimisedPfS_S_i_param_1];
	ld.param.u64 	%rd34, [_Z23matrixMultiplyOptimisedPfS_S_i_param_0];
	shl.b32 	%r54, %r99, 4;
	mad.lo.s32 	%r59, %r30, %r3, %r1;
	add.s32 	%r60, %r59, %r54;
	cvta.to.global.u64 	%rd16, %rd34;
	mul.wide.s32 	%rd17, %r60, 4;
	add.s64 	%rd18, %rd16, %rd17;
	ld.global.f32 	%f214, [%rd18];
	shl.b32 	%r61, %r1, 2;
	add.s32 	%r62, %r7, %r61;
	st.shared.f32 	[%r62], %f214;
	add.s32 	%r63, %r54, %r2;
	mad.lo.s32 	%r64, %r63, %r30, %r4;
	cvta.to.global.u64 	%rd19, %rd37;
	mul.wide.s32 	%rd20, %r64, 4;
	add.s64 	%rd21, %rd19, %rd20;
	ld.global.f32 	%f215, [%rd21];
	mov.u32 	%r66, _ZZ23matrixMultiplyOptimisedPfS_S_iE3s_b;
	add.s32 	%r67, %r66, %r61;
	add.s32 	%r68, %r67, %r39;
	st.shared.f32 	[%r68], %f215;
	bar.sync 	0;
	ld.shared.f32 	%f216, [%r7];
	ld.shared.f32 	%f217, [%r67];
	fma.rn.f32 	%f218, %f216, %f217, %f367;
	ld.shared.f32 	%f219, [%r7+4];
	ld.shared.f32 	%f220, [%r67+64];
	fma.rn.f32 	%f221, %f219, %f220, %f218;
	ld.shared.f32 	%f222, [%r7+8];
	ld.shared.f32 	%f223, [%r67+128];
	fma.rn.f32 	%f224, %f222, %f223, %f221;
	ld.shared.f32 	%f225, [%r7+12];
	ld.shared.f32 	%f226, [%r67+192];
	fma.rn.f32 	%f227, %f225, %f226, %f224;
	ld.shared.f32 	%f228, [%r7+16];
	ld.shared.f32 	%f229, [%r67+256];
	fma.rn.f32 	%f230, %f228, %f229, %f227;
	ld.shared.f32 	%f231, [%r7+20];
	ld.shared.f32 	%f232, [%r67+320];
	fma.rn.f32 	%f233, %f231, %f232, %f230;
	ld.shared.f32 	%f234, [%r7+24];
	ld.shared.f32 	%f235, [%r67+384];
	fma.rn.f32 	%f236, %f234, %f235, %f233;
	ld.shared.f32 	%f237, [%r7+28];
	ld.shared.f32 	%f238, [%r67+448];
	fma.rn.f32 	%f239, %f237, %f238, %f236;
	ld.shared.f32 	%f240, [%r7+32];
	ld.shared.f32 	%f241, [%r67+512];
	fma.rn.f32 	%f242, %f240, %f241, %f239;
	ld.shared.f32 	%f243, [%r7+36];
	ld.shared.f32 	%f244, [%r67+576];
	fma.rn.f32 	%f245, %f243, %f244, %f242;
	ld.shared.f32 	%f246, [%r7+40];
	ld.shared.f32 	%f247, [%r67+640];
	fma.rn.f32 	%f248, %f246, %f247, %f245;
	ld.shared.f32 	%f249, [%r7+44];
	ld.shared.f32 	%f250, [%r67+704];
	fma.rn.f32 	%f251, %f249, %f250, %f248;
	ld.shared.f32 	%f252, [%r7+48];
	ld.shared.f32 	%f253, [%r67+768];
	fma.rn.f32 	%f254, %f252, %f253, %f251;
	ld.shared.f32 	%f255, [%r7+52];
	ld.shared.f32 	%f256, [%r67+832];
	fma.rn.f32 	%f257, %f255, %f256, %f254;
	ld.shared.f32 	%f258, [%r7+56];
	ld.shared.f32 	%f259, [%r67+896];
	fma.rn.f32 	%f260, %f258, %f259, %f257;
	ld.shared.f32 	%f261, [%r7+60];
	ld.shared.f32 	%f262, [%r67+960];
	fma.rn.f32 	%f263, %f261, %f262, %f260;
	bar.sync 	0;
	ld.global.f32 	%f264, [%rd18+64];
	st.shared.f32 	[%r62], %f264;
	add.s32 	%r69, %r63, 16;
	mad.lo.s32 	%r70, %r69, %r30, %r4;
	mul.wide.s32 	%rd22, %r70, 4;
	add.s64 	%rd23, %rd19, %rd22;
	ld.global.f32 	%f265, [%rd23];
	st.shared.f32 	[%r68], %f265;
	bar.sync 	0;
	ld.shared.f32 	%f266, [%r7];
	ld.shared.f32 	%f267, [%r67];
	fma.rn.f32 	%f268, %f266, %f267, %f263;
	ld.shared.f32 	%f269, [%r7+4];
	ld.shared.f32 	%f270, [%r67+64];
	fma.rn.f32 	%f271, %f269, %f270, %f268;
	ld.shared.f32 	%f272, [%r7+8];
	ld.shared.f32 	%f273, [%r67+128];
	fma.rn.f32 	%f274, %f272, %f273, %f271;
	ld.shared.f32 	%f275, [%r7+12];
	ld.shared.f32 	%f276, [%r67+192];
	fma.rn.f32 	%f277, %f275, %f276, %f274;
	ld.shared.f32 	%f278, [%r7+16];
	ld.shared.f32 	%f279, [%r67+256];
	fma.rn.f32 	%f280, %f278, %f279, %f277;
	ld.shared.f32 	%f281, [%r7+20];
	ld.shared.f32 	%f282, [%r67+320];
	fma.rn.f32 	%f283, %f281, %f282, %f280;
	ld.shared.f32 	%f284, [%r7+24];
	ld.shared.f32 	%f285, [%r67+384];
	fma.rn.f32 	%f286, %f284, %f285, %f283;
	ld.shared.f32 	%f287, [%r7+28];
	ld.shared.f32 	%f288, [%r67+448];
	fma.rn.f32 	%f289, %f287, %f288, %f286;
	ld.shared.f32 	%f290, [%r7+32];
	ld.shared.f32 	%f291, [%r67+512];
	fma.rn.f32 	%f292, %f290, %f291, %f289;
	ld.shared.f32 	%f293, [%r7+36];
	ld.shared.f32 	%f294, [%r67+576];
	fma.rn.f32 	%f295, %f293, %f294, %f292;
	ld.shared.f32 	%f296, [%r7+40];
	ld.shared.f32 	%f297, [%r67+640];
	fma.rn.f32 	%f298, %f296, %f297, %f295;
	ld.shared.f32 	%f299, [%r7+44];
	ld.shared.f32 	%f300, [%r67+704];
	fma.rn.f32 	%f301, %f299, %f300, %f298;
	ld.shared.f32 	%f302, [%r7+48];
	ld.shared.f32 	%f303, [%r67+768];
	fma.rn.f32 	%f304, %f302, %f303, %f301;
	ld.shared.f32 	%f305, [%r7+52];
	ld.shared.f32 	%f306, [%r67+832];
	fma.rn.f32 	%f307, %f305, %f306, %f304;
	ld.shared.f32 	%f308, [%r7+56];
	ld.shared.f32 	%f309, [%r67+896];
	fma.rn.f32 	%f310, %f308, %f309, %f307;
	ld.shared.f32 	%f311, [%r7+60];
	ld.shared.f32 	%f312, [%r67+960];
	fma.rn.f32 	%f367, %f311, %f312, %f310;
	bar.sync 	0;
	add.s32 	%r99, %r99, 2;
$L__BB1_7:
	and.b32  	%r71, %r5, 1;
	setp.eq.b32 	%p6, %r71, 1;
	not.pred 	%p7, %p6;
	@%p7 bra 	$L__BB1_9;
	ld.param.u64 	%rd38, [_Z23matrixMultiplyOptimisedPfS_S_i_param_1];
	ld.param.u64 	%rd35, [_Z23matrixMultiplyOptimisedPfS_S_i_param_0];
	shl.b32 	%r72, %r99, 4;
	mad.lo.s32 	%r77, %r30, %r3, %r1;
	add.s32 	%r78, %r77, %r72;
	cvta.to.global.u64 	%rd24, %rd35;
	mul.wide.s32 	%rd25, %r78, 4;
	add.s64 	%rd26, %rd24, %rd25;
	ld.global.f32 	%f313, [%rd26];
	shl.b32 	%r79, %r1, 2;
	add.s32 	%r80, %r7, %r79;
	st.shared.f32 	[%r80], %f313;
	add.s32 	%r81, %r72, %r2;
	mad.lo.s32 	%r82, %r81, %r30, %r4;
	cvta.to.global.u64 	%rd27, %rd38;
	mul.wide.s32 	%rd28, %r82, 4;
	add.s64 	%rd29, %rd27, %rd28;
	ld.global.f32 	%f314, [%rd29];
	mov.u32 	%r84, _ZZ23matrixMultiplyOptimisedPfS_S_iE3s_b;
	add.s32 	%r85, %r84, %r79;
	add.s32 	%r86, %r85, %r39;
	st.shared.f32 	[%r86], %f314;
	bar.sync 	0;
	ld.shared.f32 	%f315, [%r7];
	ld.shared.f32 	%f316, [%r85];
	fma.rn.f32 	%f317, %f315, %f316, %f367;
	ld.shared.f32 	%f318, [%r7+4];
	ld.shared.f32 	%f319, [%r85+64];
	fma.rn.f32 	%f320, %f318, %f319, %f317;
	ld.shared.f32 	%f321, [%r7+8];
	ld.shared.f32 	%f322, [%r85+128];
	fma.rn.f32 	%f323, %f321, %f322, %f320;
	ld.shared.f32 	%f324, [%r7+12];
	ld.shared.f32 	%f325, [%r85+192];
	fma.rn.f32 	%f326, %f324, %f325, %f323;
	ld.shared.f32 	%f327, [%r7+16];
	ld.shared.f32 	%f328, [%r85+256];
	fma.rn.f32 	%f329, %f327, %f328, %f326;
	ld.shared.f32 	%f330, [%r7+20];
	ld.shared.f32 	%f331, [%r85+320];
	fma.rn.f32 	%f332, %f330, %f331, %f329;
	ld.shared.f32 	%f333, [%r7+24];
	ld.shared.f32 	%f334, [%r85+384];
	fma.rn.f32 	%f335, %f333, %f334, %f332;
	ld.shared.f32 	%f336, [%r7+28];
	ld.shared.f32 	%f337, [%r85+448];
	fma.rn.f32 	%f338, %f336, %f337, %f335;
	ld.shared.f32 	%f339, [%r7+32];
	ld.shared.f32 	%f340, [%r85+512];
	fma.rn.f32 	%f341, %f339, %f340, %f338;
	ld.shared.f32 	%f342, [%r7+36];
	ld.shared.f32 	%f343, [%r85+576];
	fma.rn.f32 	%f344, %f342, %f343, %f341;
	ld.shared.f32 	%f345, [%r7+40];
	ld.shared.f32 	%f346, [%r85+640];
	fma.rn.f32 	%f347, %f345, %f346, %f344;
	ld.shared.f32 	%f348, [%r7+44];
	ld.shared.f32 	%f349, [%r85+704];
	fma.rn.f32 	%f350, %f348, %f349, %f347;
	ld.shared.f32 	%f351, [%r7+48];
	ld.shared.f32 	%f352, [%r85+768];
	fma.rn.f32 	%f353, %f351, %f352, %f350;
	ld.shared.f32 	%f354, [%r7+52];
	ld.shared.f32 	%f355, [%r85+832];
	fma.rn.f32 	%f356, %f354, %f355, %f353;
	ld.shared.f32 	%f357, [%r7+56];
	ld.shared.f32 	%f358, [%r85+896];
	fma.rn.f32 	%f359, %f357, %f358, %f356;
	ld.shared.f32 	%f360, [%r7+60];
	ld.shared.f32 	%f361, [%r85+960];
	fma.rn.f32 	%f367, %f360, %f361, %f359;
	bar.sync 	0;
$L__BB1_9:
	ld.param.u64 	%rd39, [_Z23matrixMultiplyOptimisedPfS_S_i_param_2];
	cvta.to.global.u64 	%rd30, %rd39;
	mad.lo.s32 	%r91, %r30, %r3, %r4;
	mul.wide.s32 	%rd31, %r91, 4;
	add.s64 	%rd32, %rd30, %rd31;
	st.global.f32 	[%rd32], %f367;
	ret;

}
	// .globl	_Z20matrixMultiplySimplePfS_S_i
.visible .entry _Z20matrixMultiplySimplePfS_S_i(
	.param .u64 .ptr .align 1 _Z20matrixMultiplySimplePfS_S_i_param_0,
	.param .u64 .ptr .align 1 _Z20matrixMultiplySimplePfS_S_i_param_1,
	.param .u64 .ptr .align 1 _Z20matrixMultiplySimplePfS_S_i_param_2,
	.param .u32 _Z20matrixMultiplySimplePfS_S_i_param_3
)
{
	.reg .pred 	%p<10>;
	.reg .b32 	%r<40>;
	.reg .b32 	%f<67>;
	.reg .b64 	%rd<67>;

	ld.param.u64 	%rd14, [_Z20matrixMultiplySimplePfS_S_i_param_0];
	ld.param.u64 	%rd15, [_Z20matrixMultiplySimplePfS_S_i_param_1];
	ld.param.u32 	%r18, [_Z20matrixMultiplySimplePfS_S_i_param_3];
	cvta.to.global.u64 	%rd1, %rd15;
	cvta.to.global.u64 	%rd2, %rd14;
	mov.u32 	%r19, %ctaid.y;
	mov.u32 	%r20, %ntid.y;
	mov.u32 	%r21, %tid.y;
	mad.lo.s32 	%r1, %r19, %r20, %r21;
	mov.u32 	%r22, %ctaid.x;
	mov.u32 	%r23, %ntid.x;
	mov.u32 	%r24, %tid.x;
	mad.lo.s32 	%r2, %r22, %r23, %r24;
	max.s32 	%r25, %r1, %r2;
	setp.ge.s32 	%p1, %r25, %r18;
	@%p1 bra 	$L__BB2_13;
	mul.lo.s32 	%r3, %r18, %r1;
	and.b32  	%r4, %r18, 7;
	setp.lt.u32 	%p2, %r18, 8;
	mov.b32 	%r38, 0;
	@%p2 bra 	$L__BB2_4;
	and.b32  	%r38, %r18, 2147483640;
	neg.s32 	%r36, %r38;
	mul.wide.s32 	%rd16, %r18, 4;
	add.s64 	%rd3, %rd1, %rd16;
	shl.b32 	%r7, %r18, 3;
	mul.wide.s32 	%rd17, %r18, 8;
	add.s64 	%rd4, %rd1, %rd17;
	mul.wide.s32 	%rd18, %r18, 12;
	add.s64 	%rd5, %rd1, %rd18;
	mul.wide.s32 	%rd19, %r18, 16;
	add.s64 	%rd6, %rd1, %rd19;
	mul.wide.s32 	%rd20, %r18, 20;
	add.s64 	%rd7, %rd1, %rd20;
	mul.wide.s32 	%rd21, %r18, 24;
	add.s64 	%rd8, %rd1, %rd21;
	mul.wide.s32 	%rd22, %r18, 28;
	add.s64 	%rd9, %rd1, %rd22;
	mul.wide.u32 	%rd23, %r3, 4;
	add.s64 	%rd24, %rd23, %rd2;
	add.s64 	%rd66, %rd24, 16;
	mov.u32 	%r35, %r2;
$L__BB2_3:
	.pragma "nounroll";
	mul.wide.s32 	%rd25, %r35, 4;
	add.s64 	%rd26, %rd3, %rd25;
	add.s64 	%rd27, %rd4, %rd25;
	add.s64 	%rd28, %rd5, %rd25;
	add.s64 	%rd29, %rd6, %rd25;
	add.s64 	%rd30, %rd7, %rd25;
	add.s64 	%rd31, %rd8, %rd25;
	add.s64 	%rd32, %rd9, %rd25;
	add.s64 	%rd33, %rd1, %rd25;
	ld.global.f32 	%f16, [%rd66+-16];
	ld.global.f32 	%f17, [%rd33];
	fma.rn.f32 	%f18, %f16, %f17, %f66;
	ld.global.f32 	%f19, [%rd66+-12];
	ld.global.f32 	%f20, [%rd26];
	fma.rn.f32 	%f21, %f19, %f20, %f18;
	ld.global.f32 	%f22, [%rd66+-8];
	ld.global.f32 	%f23, [%rd27];
	fma.rn.f32 	%f24, %f22, %f23, %f21;
	ld.global.f32 	%f25, [%rd66+-4];
	ld.global.f32 	%f26, [%rd28];
	fma.rn.f32 	%f27, %f25, %f26, %f24;
	ld.global.f32 	%f28, [%rd66];
	ld.global.f32 	%f29, [%rd29];
	fma.rn.f32 	%f30, %f28, %f29, %f27;
	ld.global.f32 	%f31, [%rd66+4];
	ld.global.f32 	%f32, [%rd30];
	fma.rn.f32 	%f33, %f31, %f32, %f30;
	ld.global.f32 	%f34, [%rd66+8];
	ld.global.f32 	%f35, [%rd31];
	fma.rn.f32 	%f36, %f34, %f35, %f33;
	ld.global.f32 	%f37, [%rd66+12];
	ld.global.f32 	%f38, [%rd32];
	fma.rn.f32 	%f66, %f37, %f38, %f36;
	add.s32 	%r36, %r36, 8;
	add.s32 	%r35, %r35, %r7;
	add.s64 	%rd66, %rd66, 32;
	setp.ne.s32 	%p3, %r36, 0;
	@%p3 bra 	$L__BB2_3;
$L__BB2_4:
	setp.eq.s32 	%p4, %r4, 0;
	@%p4 bra 	$L__BB2_12;
	and.b32  	%r13, %r18, 3;
	setp.lt.u32 	%p5, %r4, 4;
	@%p5 bra 	$L__BB2_7;
	add.s32 	%r27, %r38, %r3;
	mul.wide.u32 	%rd34, %r27, 4;
	add.s64 	%rd35, %rd2, %rd34;
	ld.global.f32 	%f40, [%rd35];
	mad.lo.s32 	%r28, %r38, %r18, %r2;
	mul.wide.s32 	%rd36, %r28, 4;
	add.s64 	%rd37, %rd1, %rd36;
	ld.global.f32 	%f41, [%rd37];
	fma.rn.f32 	%f42, %f40, %f41, %f66;
	cvt.u64.u32 	%rd38, %r3;
	cvt.u64.u32 	%rd39, %r38;
	add.s64 	%rd40, %rd39, %rd38;
	shl.b64 	%rd41, %rd40, 2;
	add.s64 	%rd42, %rd2, %rd41;
	ld.global.f32 	%f43, [%rd42+4];
	mul.wide.s32 	%rd43, %r18, 4;
	add.s64 	%rd44, %rd37, %rd43;
	ld.global.f32 	%f44, [%rd44];
	fma.rn.f32 	%f45, %f43, %f44, %f42;
	ld.global.f32 	%f46, [%rd42+8];
	add.s64 	%rd45, %rd44, %rd43;
	ld.global.f32 	%f47, [%rd45];
	fma.rn.f32 	%f48, %f46, %f47, %f45;
	ld.global.f32 	%f49, [%rd42+12];
	add.s64 	%rd46, %rd45, %rd43;
	ld.global.f32 	%f50, [%rd46];
	fma.rn.f32 	%f66, %f49, %f50, %f48;
	add.s32 	%r38, %r38, 4;
$L__BB2_7:
	setp.eq.s32 	%p6, %r13, 0;
	@%p6 bra 	$L__BB2_12;
	setp.eq.s32 	%p7, %r13, 1;
	@%p7 bra 	$L__BB2_10;
	add.s32 	%r29, %r38, %r3;
	mul.wide.u32 	%rd47, %r29, 4;
	add.s64 	%rd48, %rd2, %rd47;
	ld.global.f32 	%f52, [%rd48];
	mad.lo.s32 	%r30, %r38, %r18, %r2;
	mul.wide.s32 	%rd49, %r30, 4;
	add.s64 	%rd50, %rd1, %rd49;
	ld.global.f32 	%f53, [%rd50];
	fma.rn.f32 	%f54, %f52, %f53, %f66;
	cvt.u64.u32 	%rd51, %r3;
	cvt.u64.u32 	%rd52, %r38;
	add.s64 	%rd53, %rd52, %rd51;
	shl.b64 	%rd54, %rd53, 2;
	add.s64 	%rd55, %rd2, %rd54;
	ld.global.f32 	%f55, [%rd55+4];
	mul.wide.s32 	%rd56, %r18, 4;
	add.s64 	%rd57, %rd50, %rd56;
	ld.global.f32 	%f56, [%rd57];
	fma.rn.f32 	%f66, %f55, %f56, %f54;
	add.s32 	%r38, %r38, 2;
$L__BB2_10:
	and.b32  	%r31, %r18, 1;
	setp.eq.b32 	%p8, %r31, 1;
	not.pred 	%p9, %p8;
	@%p9 bra 	$L__BB2_12;
	add.s32 	%r32, %r38, %r3;
	mul.wide.u32 	%rd58, %r32, 4;
	add.s64 	%rd59, %rd2, %rd58;
	ld.global.f32 	%f57, [%rd59];
	mad.lo.s32 	%r33, %r38, %r18, %r2;
	mul.wide.s32 	%rd60, %r33, 4;
	add.s64 	%rd61, %rd1, %rd60;
	ld.global.f32 	%f58, [%rd61];
	fma.rn.f32 	%f66, %f57, %f58, %f66;
$L__BB2_12:
	ld.param.u64 	%rd65, [_Z20matrixMultiplySimplePfS_S_i_param_2];
	add.s32 	%r34, %r3, %r2;
	cvta.to.global.u64 	%rd62, %rd65;
	mul.wide.s32 	%rd63, %r34, 4;
	add.s64 	%rd64, %rd62, %rd63;
	st.global.f32 	[%rd64], %f66;
$L__BB2_13:
	ret;

}


// ===== COMPILED SASS (sm_100) =====

	.target	sm_100

	.elftype	@"ET_EXEC"


//--------------------- .note.nv.tkinfo           --------------------------
	.section	.note.nv.tkinfo,"",@"SHT_NOTE"
	.sectionflags	@"SHF_NOTE_NV_TKINFO"
	.tkinfo
        /*0018*/ 	.word	0x00000002
        /*0030*/ 	.string	""
        /*0030*/ 	.string	"ptxas"
        /*0030*/ 	.string	"Cuda compilation tools, release 13.0, V13.0.88"
        /*0030*/ 	.string	"Build cuda_13.0.r13.0/compiler.36424714_0"
        /*0030*/ 	.string	"-arch sm_100 -m 64 "



//--------------------- .note.nv.cuinfo           --------------------------
	.section	.note.nv.cuinfo,"",@"SHT_NOTE"
	.sectionflags	@"SHF_NOTE_NV_CUINFO"
        /*0018*/ 	.short	0x0002
        /*001a*/ 	.short	0x0064
        /*001c*/ 	.short	0x0082
	.zero		2


//--------------------- .nv.info                  --------------------------
	.section	.nv.info,"",@"SHT_CUDA_INFO"
	.align	4


	//----- nvinfo : EIATTR_REGCOUNT
	.align		4
        /*0000*/ 	.byte	0x04, 0x2f
        /*0002*/ 	.short	(.L_1 - .L_0)
	.align		4
.L_0:
        /*0004*/ 	.word	index@(_Z12matrixMyselfPfS_S_i)
        /*0008*/ 	.word	0x00000028


	//----- nvinfo : EIATTR_FRAME_SIZE
	.align		4
.L_1:
        /*000c*/ 	.byte	0x04, 0x11
        /*000e*/ 	.short	(.L_3 - .L_2)
	.align		4
.L_2:
        /*0010*/ 	.word	index@(_Z12matrixMyselfPfS_S_i)
        /*0014*/ 	.word	0x00000000


	//----- nvinfo : EIATTR_REGCOUNT
	.align		4
.L_3:
        /*0018*/ 	.byte	0x04, 0x2f
        /*001a*/ 	.short	(.L_5 - .L_4)
	.align		4
.L_4:
        /*001c*/ 	.word	index@(_Z23matrixMultiplyOptimisedPfS_S_i)
        /*0020*/ 	.word	0x00000028


	//----- nvinfo : EIATTR_FRAME_SIZE
	.align		4
.L_5:
        /*0024*/ 	.byte	0x04, 0x11
        /*0026*/ 	.short	(.L_7 - .L_6)
	.align		4
.L_6:
        /*0028*/ 	.word	index@(_Z23matrixMultiplyOptimisedPfS_S_i)
        /*002c*/ 	.word	0x00000000


	//----- nvinfo : EIATTR_REGCOUNT
	.align		4
.L_7:
        /*0030*/ 	.byte	0x04, 0x2f
        /*0032*/ 	.short	(.L_9 - .L_8)
	.align		4
.L_8:
        /*0034*/ 	.word	index@(_Z20matrixMultiplySimplePfS_S_i)
        /*0038*/ 	.word	0x0000001e


	//----- nvinfo : EIATTR_FRAME_SIZE
	.align		4
.L_9:
        /*003c*/ 	.byte	0x04, 0x11
        /*003e*/ 	.short	(.L_11 - .L_10)
	.align		4
.L_10:
        /*0040*/ 	.word	index@(_Z20matrixMultiplySimplePfS_S_i)
        /*0044*/ 	.word	0x00000000


	//----- nvinfo : EIATTR_MIN_STACK_SIZE
	.align		4
.L_11:
        /*0048*/ 	.byte	0x04, 0x12
        /*004a*/ 	.short	(.L_13 - .L_12)
	.align		4
.L_12:
        /*004c*/ 	.word	index@(_Z20matrixMultiplySimplePfS_S_i)
        /*0050*/ 	.word	0x00000000


	//----- nvinfo : EIATTR_MIN_STACK_SIZE
	.align		4
.L_13:
        /*0054*/ 	.byte	0x04, 0x12
        /*0056*/ 	.short	(.L_15 - .L_14)
	.align		4
.L_14:
        /*0058*/ 	.word	index@(_Z23matrixMultiplyOptimisedPfS_S_i)
        /*005c*/ 	.word	0x00000000


	//----- nvinfo : EIATTR_MIN_STACK_SIZE
	.align		4
.L_15:
        /*0060*/ 	.byte	0x04, 0x12
        /*0062*/ 	.short	(.L_17 - .L_16)
	.align		4
.L_16:
        /*0064*/ 	.word	index@(_Z12matrixMyselfPfS_S_i)
        /*0068*/ 	.word	0x00000000
.L_17:


//--------------------- .nv.compat                --------------------------
	.section	.nv.compat,"",@"SHT_CUDA_COMPAT_INFO"
	.align	4
        /*0000*/ 	.byte	0x02, 0x09, 0x00, 0x00, 0x02, 0x02, 0x01, 0x00, 0x02, 0x05, 0x05, 0x00, 0x03, 0x07, 0x01, 0x01
        /*0010*/ 	.byte	0x02, 0x03, 0x00, 0x00, 0x02, 0x06, 0x01, 0x00, 0x04, 0x0b, 0x08, 0x00, 0x09, 0x00, 0x00, 0x00
        /*0020*/ 	.byte	0x00, 0x00, 0x00, 0x00


//--------------------- .nv.info._Z20matrixMultiplySimplePfS_S_i --------------------------
	.section	.nv.info._Z20matrixMultiplySimplePfS_S_i,"",@"SHT_CUDA_INFO"
	.sectionflags	@""
	.align	4


	//----- nvinfo : EIATTR_CUDA_API_VERSION
	.align		4
        /*0000*/ 	.byte	0x04, 0x37
        /*0002*/ 	.short	(.L_19 - .L_18)
.L_18:
        /*0004*/ 	.word	0x00000082


	//----- nvinfo : EIATTR_KPARAM_INFO
	.align		4
.L_19:
        /*0008*/ 	.byte	0x04, 0x17
        /*000a*/ 	.short	(.L_21 - .L_20)
.L_20:
        /*000c*/ 	.word	0x00000000
        /*0010*/ 	.short	0x0003
        /*0012*/ 	.short	0x0018
        /*0014*/ 	.byte	0x00, 0xf0, 0x11, 0x00


	//----- nvinfo : EIATTR_KPARAM_INFO
	.align		4
.L_21:
        /*0018*/ 	.byte	0x04, 0x17
        /*001a*/ 	.short	(.L_23 - .L_22)
.L_22:
        /*001c*/ 	.word	0x00000000
        /*0020*/ 	.short	0x0002
        /*0022*/ 	.short	0x0010
        /*0024*/ 	.byte	0x00, 0xf5, 0x21, 0x00


	//----- nvinfo : EIATTR_KPARAM_INFO
	.align		4
.L_23:
        /*0028*/ 	.byte	0x04, 0x17
        /*002a*/ 	.short	(.L_25 - .L_24)
.L_24:
        /*002c*/ 	.word	0x00000000
        /*0030*/ 	.short	0x0001
        /*0032*/ 	.short	0x0008
        /*0034*/ 	.byte	0x00, 0xf5, 0x21, 0x00


	//----- nvinfo : EIATTR_KPARAM_INFO
	.align		4
.L_25:
        /*0038*/ 	.byte	0x04, 0x17
        /*003a*/ 	.short	(.L_27 - .L_26)
.L_26:
        /*003c*/ 	.word	0x00000000
        /*0040*/ 	.short	0x0000
        /*0042*/ 	.short	0x0000
        /*0044*/ 	.byte	0x00, 0xf5, 0x21, 0x00


	//----- nvinfo : EIATTR_SPARSE_MMA_MASK
	.align		4
.L_27:
        /*0048*/ 	.byte	0x03, 0x50
        /*004a*/ 	.short	0x0000


	//----- nvinfo : EIATTR_MAXREG_COUNT
	.align		4
        /*004c*/ 	.byte	0x03, 0x1b
        /*004e*/ 	.short	0x00ff


	//----- nvinfo : EIATTR_MERCURY_ISA_VERSION
	.align		4
        /*0050*/ 	.byte	0x03, 0x5f
        /*0052*/ 	.short	0x0101


	//----- nvinfo : EIATTR_VRC_CTA_INIT_COUNT
	.align		4
        /*0054*/ 	.byte	0x02, 0x4a
	.zero		1
	.zero		1


	//----- nvinfo : EIATTR_EXIT_INSTR_OFFSETS
	.align		4
        /*0058*/ 	.byte	0x04, 0x1c
        /*005a*/ 	.short	(.L_29 - .L_28)


	//   ....[0]....
.L_28:
        /*005c*/ 	.word	0x000000c0


	//   ....[1]....
        /*0060*/ 	.word	0x00000a70


	//----- nvinfo : EIATTR_CBANK_PARAM_SIZE
	.align		4
.L_29:
        /*0064*/ 	.byte	0x03, 0x19
        /*0066*/ 	.short	0x001c


	//----- nvinfo : EIATTR_PARAM_CBANK
	.align		4
        /*0068*/ 	.byte	0x04, 0x0a
        /*006a*/ 	.short	(.L_31 - .L_30)
	.align		4
.L_30:
        /*006c*/ 	.word	index@(.nv.constant0._Z20matrixMultiplySimplePfS_S_i)
        /*0070*/ 	.short	0x0380
        /*0072*/ 	.short	0x001c


	//----- nvinfo : EIATTR_SW_WAR
	.align		4
.L_31:
        /*0074*/ 	.byte	0x04, 0x36
        /*0076*/ 	.short	(.L_33 - .L_32)
.L_32:
        /*0078*/ 	.word	0x00000008
.L_33:


//--------------------- .nv.info._Z23matrixMultiplyOptimisedPfS_S_i --------------------------
	.section	.nv.info._Z23matrixMultiplyOptimisedPfS_S_i,"",@"SHT_CUDA_INFO"
	.sectionflags	@""
	.align	4


	//----- nvinfo : EIATTR_CUDA_API_VERSION
	.align		4
        /*0000*/ 	.byte	0x04, 0x37
        /*0002*/ 	.short	(.L_35 - .L_34)
.L_34:
        /*0004*/ 	.word	0x00000082


	//----- nvinfo : EIATTR_KPARAM_INFO
	.align		4
.L_35:
        /*0008*/ 	.byte	0x04, 0x17
        /*000a*/ 	.short	(.L_37 - .L_36)
.L_36:
        /*000c*/ 	.word	0x00000000
        /*0010*/ 	.short	0x0003
        /*0012*/ 	.short	0x0018
        /*0014*/ 	.byte	0x00, 0xf0, 0x11, 0x00


	//----- nvinfo : EIATTR_KPARAM_INFO
	.align		4
.L_37:
        /*0018*/ 	.byte	0x04, 0x17
        /*001a*/ 	.short	(.L_39 - .L_38)
.L_38:
        /*001c*/ 	.word	0x00000000
        /*0020*/ 	.short	0x0002
        /*0022*/ 	.short	0x0010
        /*0024*/ 	.byte	0x00, 0xf5, 0x21, 0x00


	//----- nvinfo : EIATTR_KPARAM_INFO
	.align		4
.L_39:
        /*0028*/ 	.byte	0x04, 0x17
        /*002a*/ 	.short	(.L_41 - .L_40)
.L_40:
        /*002c*/ 	.word	0x00000000
        /*0030*/ 	.short	0x0001
        /*0032*/ 	.short	0x0008
        /*0034*/ 	.byte	0x00, 0xf5, 0x21, 0x00


	//----- nvinfo : EIATTR_KPARAM_INFO
	.align		4
.L_41:
        /*0038*/ 	.byte	0x04, 0x17
        /*003a*/ 	.short	(.L_43 - .L_42)
.L_42:
        /*003c*/ 	.word	0x00000000
        /*0040*/ 	.short	0x0000
        /*0042*/ 	.short	0x0000
        /*0044*/ 	.byte	0x00, 0xf5, 0x21, 0x00


	//----- nvinfo : EIATTR_SPARSE_MMA_MASK
	.align		4
.L_43:
        /*0048*/ 	.byte	0x03, 0x50
        /*004a*/ 	.short	0x0000


	//----- nvinfo : EIATTR_MAXREG_COUNT
	.align		4
        /*004c*/ 	.byte	0x03, 0x1b
        /*004e*/ 	.short	0x00ff


	//----- nvinfo : EIATTR_NUM_BARRIERS
	.align		4
        /*0050*/ 	.byte	0x02, 0x4c
        /*0052*/ 	.byte	0x01
	.zero		1


	//----- nvinfo : EIATTR_MERCURY_ISA_VERSION
	.align		4
        /*0054*/ 	.byte	0x03, 0x5f
        /*0056*/ 	.short	0x0101


	//----- nvinfo : EIATTR_VRC_CTA_INIT_COUNT
	.align		4
        /*0058*/ 	.byte	0x02, 0x4a
	.zero		1
	.zero		1


	//----- nvinfo : EIATTR_EXIT_INSTR_OFFSETS
	.align		4
        /*005c*/ 	.byte	0x04, 0x1c
        /*005e*/ 	.short	(.L_45 - .L_44)


	//   ....[0]....
.L_44:
        /*0060*/ 	.word	0x00001870


	//----- nvinfo : EIATTR_CBANK_PARAM_SIZE
	.align		4
.L_45:
        /*0064*/ 	.byte	0x03, 0x19
        /*0066*/ 	.short	0x001c


	//----- nvinfo : EIATTR_PARAM_CBANK
	.align		4
        /*0068*/ 	.byte	0x04, 0x0a
        /*006a*/ 	.short	(.L_47 - .L_46)
	.align		4
.L_46:
        /*006c*/ 	.word	index@(.nv.constant0._Z23matrixMultiplyOptimisedPfS_S_i)
        /*0070*/ 	.short	0x0380
        /*0072*/ 	.short	0x001c


	//----- nvinfo : EIATTR_SW_WAR
	.align		4
.L_47:
        /*0074*/ 	.byte	0x04, 0x36
        /*0076*/ 	.short	(.L_49 - .L_48)
.L_48:
        /*0078*/ 	.word	0x00000008
.L_49:


//--------------------- .nv.info._Z12matrixMyselfPfS_S_i --------------------------
	.section	.nv.info._Z12matrixMyselfPfS_S_i,"",@"SHT_CUDA_INFO"
	.sectionflags	@""
	.align	4


	//----- nvinfo : EIATTR_CUDA_API_VERSION
	.align		4
        /*0000*/ 	.byte	0x04, 0x37
        /*0002*/ 	.short	(.L_51 - .L_50)
.L_50:
        /*0004*/ 	.word	0x00000082


	//----- nvinfo : EIATTR_KPARAM_INFO
	.align		4
.L_51:
        /*0008*/ 	.byte	0x04, 0x17
        /*000a*/ 	.short	(.L_53 - .L_52)
.L_52:
        /*000c*/ 	.word	0x00000000
        /*0010*/ 	.short	0x0003
        /*0012*/ 	.short	0x0018
        /*0014*/ 	.byte	0x00, 0xf0, 0x11, 0x00


	//----- nvinfo : EIATTR_KPARAM_INFO
	.align		4
.L_53:
        /*0018*/ 	.byte	0x04, 0x17
        /*001a*/ 	.short	(.L_55 - .L_54)
.L_54:
        /*001c*/ 	.word	0x00000000
        /*0020*/ 	.short	0x0002
        /*0022*/ 	.short	0x0010
        /*0024*/ 	.byte	0x00, 0xf5, 0x21, 0x00


	//----- nvinfo : EIATTR_KPARAM_INFO
	.align		4
.L_55:
        /*0028*/ 	.byte	0x04, 0x17
        /*002a*/ 	.short	(.L_57 - .L_56)
.L_56:
        /*002c*/ 	.word	0x00000000
        /*0030*/ 	.short	0x0001
        /*0032*/ 	.short	0x0008
        /*0034*/ 	.byte	0x00, 0xf5, 0x21, 0x00


	//----- nvinfo : EIATTR_KPARAM_INFO
	.align		4
.L_57:
        /*0038*/ 	.byte	0x04, 0x17
        /*003a*/ 	.short	(.L_59 - .L_58)
.L_58:
        /*003c*/ 	.word	0x00000000
        /*0040*/ 	.short	0x0000
        /*0042*/ 	.short	0x0000
        /*0044*/ 	.byte	0x00, 0xf5, 0x21, 0x00


	//----- nvinfo : EIATTR_SPARSE_MMA_MASK
	.align		4
.L_59:
        /*0048*/ 	.byte	0x03, 0x50
        /*004a*/ 	.short	0x0000


	//----- nvinfo : EIATTR_MAXREG_COUNT
	.align		4
        /*004c*/ 	.byte	0x03, 0x1b
        /*004e*/ 	.short	0x00ff


	//----- nvinfo : EIATTR_NUM_BARRIERS
	.align		4
        /*0050*/ 	.byte	0x02, 0x4c
        /*0052*/ 	.byte	0x01
	.zero		1


	//----- nvinfo : EIATTR_MERCURY_ISA_VERSION
	.align		4
        /*0054*/ 	.byte	0x03, 0x5f
        /*0056*/ 	.short	0x0101


	//----- nvinfo : EIATTR_VRC_CTA_INIT_COUNT
	.align		4
        /*0058*/ 	.byte	0x02, 0x4a
	.zero		1
	.zero		1


	//----- nvinfo : EIATTR_EXIT_INSTR_OFFSETS
	.align		4
        /*005c*/ 	.byte	0x04, 0x1c
        /*005e*/ 	.short	(.L_61 - .L_60)


	//   ....[0]....
.L_60:
        /*0060*/ 	.word	0x000018d0


	//----- nvinfo : EIATTR_CBANK_PARAM_SIZE
	.align		4
.L_61:
        /*0064*/ 	.byte	0x03, 0x19
        /*0066*/ 	.short	0x001c


	//----- nvinfo : EIATTR_PARAM_CBANK
	.align		4
        /*0068*/ 	.byte	0x04, 0x0a
        /*006a*/ 	.short	(.L_63 - .L_62)
	.align		4
.L_62:
        /*006c*/ 	.word	index@(.nv.constant0._Z12matrixMyselfPfS_S_i)
        /*0070*/ 	.short	0x0380
        /*0072*/ 	.short	0x001c


	//----- nvinfo : EIATTR_SW_WAR
	.align		4
.L_63:
        /*0074*/ 	.byte	0x04, 0x36
        /*0076*/ 	.short	(.L_65 - .L_64)
.L_64:
        /*0078*/ 	.word	0x00000008
.L_65:


//--------------------- .nv.callgraph             --------------------------
	.section	.nv.callgraph,"",@"SHT_CUDA_CALLGRAPH"
	.align	4
	.sectionentsize	8
	.align		4
        /*0000*/ 	.word	0x00000000
	.align		4
        /*0004*/ 	.word	0xffffffff
	.align		4
        /*0008*/ 	.word	0x00000000
	.align		4
        /*000c*/ 	.word	0xfffffffe
	.align		4
        /*0010*/ 	.word	0x00000000
	.align		4
        /*0014*/ 	.word	0xfffffffd
	.align		4
        /*0018*/ 	.word	0x00000000
	.align		4
        /*001c*/ 	.word	0xfffffffc


//--------------------- .text._Z20matrixMultiplySimplePfS_S_i --------------------------
	.section	.text._Z20matrixMultiplySimplePfS_S_i,"ax",@progbits
	.align	128
        .global         _Z20matrixMultiplySimplePfS_S_i
        .type           _Z20matrixMultiplySimplePfS_S_i,@function
        .size           _Z20matrixMultiplySimplePfS_S_i,(.L_x_21 - _Z20matrixMultiplySimplePfS_S_i)
        .other          _Z20matrixMultiplySimplePfS_S_i,@"STO_CUDA_ENTRY STV_DEFAULT"
_Z20matrixMultiplySimplePfS_S_i:
.text._Z20matrixMultiplySimplePfS_S_i:
[----:B------:R-:W-:Y:S01]  /*0000*/  LDC R1, c[0x0][0x37c] ;  /* 0x0000df00ff017b82 */ /* 0x000fe20000000800 */
[----:B------:R-:W0:Y:S07]  /*0010*/  S2R R0, SR_TID.Y ;  /* 0x0000000000007919 */ /* 0x000e2e0000002200 */
[----:B------:R-:W0:Y:S01]  /*0020*/  S2UR UR4, SR_CTAID.Y ;  /* 0x00000000000479c3 */ /* 0x000e220000002600 */
[----:B------:R-:W1:Y:S01]  /*0030*/  LDCU UR20, c[0x0][0x398] ;  /* 0x00007300ff1477ac */ /* 0x000e620008000800 */
[----:B------:R-:W2:Y:S06]  /*0040*/  S2R R3, SR_TID.X ;  /* 0x0000000000037919 */ /* 0x000eac0000002100 */
[----:B------:R-:W0:Y:S08]  /*0050*/  LDC R13, c[0x0][0x364] ;  /* 0x0000d900ff0d7b82 */ /* 0x000e300000000800 */
[----:B------:R-:W2:Y:S08]  /*0060*/  S2UR UR5, SR_CTAID.X ;  /* 0x00000000000579c3 */ /* 0x000eb00000002500 */
[----:B------:R-:W2:Y:S01]  /*0070*/  LDC R2, c[0x0][0x360] ;  /* 0x0000d800ff027b82 */ /* 0x000ea20000000800 */
[----:B0-----:R-:W-:-:S02]  /*0080*/  IMAD R13, R13, UR4, R0 ;  /* 0x000000040d0d7c24 */ /* 0x001fc4000f8e0200 */
[----:B--2---:R-:W-:-:S05]  /*0090*/  IMAD R0, R2, UR5, R3 ;  /* 0x0000000502007c24 */ /* 0x004fca000f8e0203 */
[----:B------:R-:W-:-:S04]  /*00a0*/  VIMNMX R2, PT, PT, R13, R0, !PT ;  /* 0x000000000d027248 */ /* 0x000fc80007fe0100 */
[----:B-1----:R-:W-:-:S13]  /*00b0*/  ISETP.GE.AND P0, PT, R2, UR20, PT ;  /* 0x0000001402007c0c */ /* 0x002fda000bf06270 */
[----:B------:R-:W-:Y:S05]  /*00c0*/  @P0 EXIT ;  /* 0x000000000000094d */ /* 0x000fea0003800000 */
[----:B------:R-:W-:Y:S02]  /*00d0*/  UISETP.GE.U32.AND UP0, UPT, UR20, 0x8, UPT ;  /* 0x000000081400788c */ /* 0x000fe4000bf06070 */
[----:B------:R-:W-:Y:S01]  /*00e0*/  IMAD R13, R13, UR20, RZ ;  /* 0x000000140d0d7c24 */ /* 0x000fe2000f8e02ff */
[----:B------:R-:W-:Y:S01]  /*00f0*/  UMOV UR4, URZ ;  /* 0x000000ff00047c82 */ /* 0x000fe20008000000 */
[----:B------:R-:W0:Y:S05]  /*0100*/  LDCU.64 UR18, c[0x0][0x358] ;  /* 0x00006b00ff1277ac */ /* 0x000e2a0008000a00 */
[----:B------:R-:W-:Y:S05]  /*0110*/  BRA.U !UP0, `(.L_x_0) ;  /* 0x0000000508007547 */ /* 0x000fea000b800000 */
[----:B------:R-:W1:Y:S01]  /*0120*/  LDCU.128 UR24, c[0x0][0x380] ;  /* 0x00007000ff1877ac */ /* 0x000e620008000c00 */
[----:B------:R-:W-:Y:S01]  /*0130*/  MOV R14, R0 ;  /* 0x00000000000e7202 */ /* 0x000fe20000000f00 */
[----:B------:R-:W-:-:S04]  /*0140*/  ULOP3.LUT UR4, UR20, 0x7ffffff8, URZ, 0xc0, !UPT ;  /* 0x7ffffff814047892 */ /* 0x000fc8000f8ec0ff */
[----:B------:R-:W-:Y:S01]  /*0150*/  UIADD3 UR5, UPT, UPT, -UR4, URZ, URZ ;  /* 0x000000ff04057290 */ /* 0x000fe2000fffe1ff */
[----:B-1----:R-:W-:Y:S01]  /*0160*/  MOV R2, UR24 ;  /* 0x0000001800027c02 */ /* 0x002fe20008000f00 */
[----:B------:R-:W-:Y:S01]  /*0170*/  UIMAD.WIDE UR6, UR20, 0x8, UR26 ;  /* 0x00000008140678a5 */ /* 0x000fe2000f8e021a */
[----:B------:R-:W-:Y:S01]  /*0180*/  MOV R3, UR25 ;  /* 0x0000001900037c02 */ /* 0x000fe20008000f00 */
[----:B------:R-:W-:Y:S02]  /*0190*/  UIMAD.WIDE UR8, UR20, 0xc, UR26 ;  /* 0x0000000c140878a5 */ /* 0x000fe4000f8e021a */
[----:B------:R-:W-:Y:S01]  /*01a0*/  UIMAD.WIDE UR10, UR20, 0x10, UR26 ;  /* 0x00000010140a78a5 */ /* 0x000fe2000f8e021a */
[----:B------:R-:W-:Y:S01]  /*01b0*/  IMAD.WIDE.U32 R2, R13, 0x4, R2 ;  /* 0x000000040d027825 */ /* 0x000fe200078e0002 */
[----:B------:R-:W-:Y:S02]  /*01c0*/  UIMAD.WIDE UR12, UR20, 0x14, UR26 ;  /* 0x00000014140c78a5 */ /* 0x000fe4000f8e021a */
[----:B------:R-:W-:Y:S01]  /*01d0*/  UIMAD.WIDE UR14, UR20, 0x18, UR26 ;  /* 0x00000018140e78a5 */ /* 0x000fe2000f8e021a */
[----:B------:R-:W-:Y:S01]  /*01e0*/  IADD3 R2, P0, PT, R2, 0x10, RZ ;  /* 0x0000001002027810 */ /* 0x000fe20007f1e0ff */
[----:B------:R-:W-:-:S03]  /*01f0*/  UIMAD.WIDE UR16, UR20, 0x1c, UR26 ;  /* 0x0000001c141078a5 */ /* 0x000fc6000f8e021a */
[----:B------:R-:W-:-:S09]  /*0200*/  IADD3.X R3, PT, PT, RZ, R3, RZ, P0, !PT ;  /* 0x00000003ff037210 */ /* 0x000fd200007fe4ff */
.L_x_1:
[----:B------:R-:W-:Y:S01]  /*0210*/  HFMA2 R23, -RZ, RZ, 0, 2.384185791015625e-07 ;  /* 0x00000004ff177431 */ /* 0x000fe200000001ff */
[----:B------:R-:W-:Y:S01]  /*0220*/  UIMAD.WIDE UR22, UR20, 0x4, UR26 ;  /* 0x00000004141678a5 */ /* 0x000fe2000f8e021a */
[----:B------:R-:W-:Y:S01]  /*0230*/  MOV R25, 0x4 ;  /* 0x0000000400197802 */ /* 0x000fe20000000f00 */
[----:B0-----:R-:W2:Y:S04]  /*0240*/  LDG.E R21, desc[UR18][R2.64+-0x10] ;  /* 0xfffff01202157981 */ /* 0x001ea8000c1e1900 */
[----:B------:R-:W-:Y:S01]  /*0250*/  MOV R8, UR22 ;  /* 0x0000001600087c02 */ /* 0x000fe20008000f00 */
[----:B------:R-:W-:Y:S01]  /*0260*/  HFMA2 R5, -RZ, RZ, 0, 2.384185791015625e-07 ;  /* 0x00000004ff057431 */ /* 0x000fe200000001ff */
[----:B------:R-:W-:Y:S01]  /*0270*/  MOV R9, UR23 ;  /* 0x0000001700097c02 */ /* 0x000fe20008000f00 */
[C---:B------:R-:W-:Y:S01]  /*0280*/  IMAD.WIDE R22, R14.reuse, R23, UR26 ;  /* 0x0000001a0e167e25 */ /* 0x040fe2000f8e0217 */
[----:B------:R-:W3:Y:S03]  /*0290*/  LDG.E R19, desc[UR18][R2.64+-0xc] ;  /* 0xfffff41202137981 */ /* 0x000ee6000c1e1900 */
[----:B------:R-:W-:Y:S01]  /*02a0*/  IMAD.WIDE R8, R14, 0x4, R8 ;  /* 0x000000040e087825 */ /* 0x000fe200078e0208 */
[----:B------:R-:W4:Y:S04]  /*02b0*/  LDG.E R17, desc[UR18][R2.64+-0x8] ;  /* 0xfffff81202117981 */ /* 0x000f28000c1e1900 */
[----:B------:R-:W2:Y:S01]  /*02c0*/  LDG.E R22, desc[UR18][R22.64] ;  /* 0x0000001216167981 */ /* 0x000ea2000c1e1900 */
[----:B------:R-:W-:-:S02]  /*02d0*/  IMAD.MOV.U32 R11, RZ, RZ, 0x4 ;  /* 0x00000004ff0b7424 */ /* 0x000fc400078e00ff */
[C---:B------:R-:W-:Y:S01]  /*02e0*/  IMAD.WIDE R24, R14.reuse, R25, UR6 ;  /* 0x000000060e187e25 */ /* 0x040fe2000f8e0219 */
[----:B------:R0:W3:Y:S01]  /*02f0*/  LDG.E R20, desc[UR18][R8.64] ;  /* 0x0000001208147981 */ /* 0x0000e2000c1e1900 */
[----:B------:R-:W-:Y:S02]  /*0300*/  MOV R7, 0x4 ;  /* 0x0000000400077802 */ /* 0x000fe40000000f00 */
[C---:B------:R-:W-:Y:S01]  /*0310*/  IMAD.WIDE R10, R14.reuse, R11, UR8 ;  /* 0x000000080e0a7e25 */ /* 0x040fe2000f8e020b */
[----:B------:R-:W4:Y:S03]  /*0320*/  LDG.E R18, desc[UR18][R24.64] ;  /* 0x0000001218127981 */ /* 0x000f26000c1e1900 */
[C---:B------:R-:W-:Y:S01]  /*0330*/  IMAD.WIDE R4, R14.reuse, R5, UR10 ;  /* 0x0000000a0e047e25 */ /* 0x040fe2000f8e0205 */
[----:B------:R1:W5:Y:S03]  /*0340*/  LDG.E R16, desc[UR18][R10.64] ;  /* 0x000000120a107981 */ /* 0x000366000c1e1900 */
[----:B0-----:R-:W-:Y:S01]  /*0350*/  HFMA2 R9, -RZ, RZ, 0, 2.384185791015625e-07 ;  /* 0x00000004ff097431 */ /* 0x001fe200000001ff */
[----:B------:R-:W5:Y:S01]  /*0360*/  LDG.E R15, desc[UR18][R2.64+-0x4] ;  /* 0xfffffc12020f7981 */ /* 0x000f62000c1e1900 */
[----:B------:R-:W-:Y:S01]  /*0370*/  IMAD.WIDE R6, R14, R7, UR12 ;  /* 0x0000000c0e067e25 */ /* 0x000fe2000f8e0207 */
[----:B------:R-:W-:-:S02]  /*0380*/  MOV R27, 0x4 ;  /* 0x00000004001b7802 */ /* 0x000fc40000000f00 */
[----:B------:R0:W5:Y:S04]  /*0390*/  LDG.E R4, desc[UR18][R4.64] ;  /* 0x0000001204047981 */ /* 0x000168000c1e1900 */
[----:B------:R-:W5:Y:S01]  /*03a0*/  LDG.E R23, desc[UR18][R2.64] ;  /* 0x0000001202177981 */ /* 0x000f62000c1e1900 */
[----:B------:R-:W-:-:S03]  /*03b0*/  IMAD.WIDE R8, R14, R9, UR14 ;  /* 0x0000000e0e087e25 */ /* 0x000fc6000f8e0209 */
[----:B------:R-:W5:Y:S01]  /*03c0*/  LDG.E R7, desc[UR18][R6.64] ;  /* 0x0000001206077981 */ /* 0x000f62000c1e1900 */
[----:B-1----:R-:W-:-:S03]  /*03d0*/  IMAD.WIDE R10, R14, R27, UR16 ;  /* 0x000000100e0a7e25 */ /* 0x002fc6000f8e021b */
[----:B------:R-:W5:Y:S04]  /*03e0*/  LDG.E R24, desc[UR18][R2.64+0x4] ;  /* 0x0000041202187981 */ /* 0x000f68000c1e1900 */
[----:B------:R-:W5:Y:S04]  /*03f0*/  LDG.E R8, desc[UR18][R8.64] ;  /* 0x0000001208087981 */ /* 0x000f68000c1e1900 */
[----:B------:R-:W5:Y:S04]  /*0400*/  LDG.E R25, desc[UR18][R2.64+0x8] ;  /* 0x0000081202197981 */ /* 0x000f68000c1e1900 */
[----:B------:R-:W5:Y:S04]  /*0410*/  LDG.E R10, desc[UR18][R10.64] ;  /* 0x000000120a0a7981 */ /* 0x000f68000c1e1900 */
[----:B------:R1:W5:Y:S01]  /*0420*/  LDG.E R27, desc[UR18][R2.64+0xc] ;  /* 0x00000c12021b7981 */ /* 0x000362000c1e1900 */
[----:B------:R-:W-:-:S04]  /*0430*/  UIADD3 UR5, UPT, UPT, UR5, 0x8, URZ ;  /* 0x0000000805057890 */ /* 0x000fc8000fffe0ff */
[----:B------:R-:W-:Y:S01]  /*0440*/  UISETP.NE.AND UP0, UPT, UR5, URZ, UPT ;  /* 0x000000ff0500728c */ /* 0x000fe2000bf05270 */
[----:B0-----:R-:W-:Y:S02]  /*0450*/  MOV R5, UR20 ;  /* 0x0000001400057c02 */ /* 0x001fe40008000f00 */
[----:B-1----:R-:W-:-:S03]  /*0460*/  IADD3 R2, P0, PT, R2, 0x20, RZ ;  /* 0x0000002002027810 */ /* 0x002fc60007f1e0ff */
[----:B------:R-:W-:Y:S01]  /*0470*/  IMAD R14, R5, 0x8, R14 ;  /* 0x00000008050e7824 */ /* 0x000fe200078e020e */
[----:B------:R-:W-:Y:S01]  /*0480*/  IADD3.X R3, PT, PT, RZ, R3, RZ, P0, !PT ;  /* 0x00000003ff037210 */ /* 0x000fe200007fe4ff */
[----:B--2---:R-:W-:-:S04]  /*0490*/  FFMA R22, R21, R22, R12 ;  /* 0x0000001615167223 */ /* 0x004fc8000000000c */
[----:B---3--:R-:W-:-:S04]  /*04a0*/  FFMA R20, R19, R20, R22 ;  /* 0x0000001413147223 */ /* 0x008fc80000000016 */
[----:B----4-:R-:W-:-:S04]  /*04b0*/  FFMA R18, R17, R18, R20 ;  /* 0x0000001211127223 */ /* 0x010fc80000000014 */
[----:B-----5:R-:W-:-:S04]  /*04c0*/  FFMA R16, R15, R16, R18 ;  /* 0x000000100f107223 */ /* 0x020fc80000000012 */
[----:B------:R-:W-:-:S04]  /*04d0*/  FFMA R23, R23, R4, R16 ;  /* 0x0000000417177223 */ /* 0x000fc80000000010 */
[----:B------:R-:W-:-:S04]  /*04e0*/  FFMA R24, R24, R7, R23 ;  /* 0x0000000718187223 */ /* 0x000fc80000000017 */
[----:B------:R-:W-:-:S04]  /*04f0*/  FFMA R8, R25, R8, R24 ;  /* 0x0000000819087223 */ /* 0x000fc80000000018 */
[----:B------:R-:W-:Y:S01]  /*0500*/  FFMA R12, R27, R10, R8 ;  /* 0x0000000a1b0c7223 */ /* 0x000fe20000000008 */
[----:B------:R-:W-:Y:S06]  /*0510*/  BRA.U UP0, `(.L_x_1) ;  /* 0xfffffffd003c7547 */ /* 0x000fec000b83ffff */
.L_x_0:
[----:B------:R-:W-:-:S04]  /*0520*/  ULOP3.LUT UR6, UR20, 0x7, URZ, 0xc0, !UPT ;  /* 0x0000000714067892 */ /* 0x000fc8000f8ec0ff */
[----:B------:R-:W-:-:S09]  /*0530*/  UISETP.NE.AND UP0, UPT, UR6, URZ, UPT ;  /* 0x000000ff0600728c */ /* 0x000fd2000bf05270 */
[----:B------:R-:W-:Y:S05]  /*0540*/  BRA.U !UP0, `(.L_x_2) ;  /* 0x0000000508387547 */ /* 0x000fea000b800000 */
[----:B------:R-:W-:Y:S02]  /*0550*/  UISETP.GE.U32.AND UP0, UPT, UR6, 0x4, UPT ;  /* 0x000000040600788c */ /* 0x000fe4000bf06070 */
[----:B------:R-:W-:-:S04]  /*0560*/  ULOP3.LUT UR5, UR20, 0x3, URZ, 0xc0, !UPT ;  /* 0x0000000314057892 */ /* 0x000fc8000f8ec0ff */
[----:B------:R-:W-:-:S03]  /*0570*/  UISETP.NE.AND UP1, UPT, UR5, URZ, UPT ;  /* 0x000000ff0500728c */ /* 0x000fc6000bf25270 */
[----:B------:R-:W-:Y:S08]  /*0580*/  BRA.U !UP0, `(.L_x_3) ;  /* 0x00000001087c7547 */ /* 0x000ff0000b800000 */
[----:B------:R-:W1:Y:S01]  /*0590*/  LDC.64 R6, c[0x0][0x388] ;  /* 0x0000e200ff067b82 */ /* 0x000e620000000a00 */
[----:B------:R-:W2:Y:S01]  /*05a0*/  LDCU.64 UR6, c[0x0][0x380] ;  /* 0x00007000ff0677ac */ /* 0x000ea20008000a00 */
[----:B------:R-:W-:Y:S02]  /*05b0*/  MOV R9, UR4 ;  /* 0x0000000400097c02 */ /* 0x000fe40008000f00 */
[C---:B------:R-:W-:Y:S02]  /*05c0*/  IADD3 R3, PT, PT, R13.reuse, UR4, RZ ;  /* 0x000000040d037c10 */ /* 0x040fe4000fffe0ff */
[----:B------:R-:W-:Y:S01]  /*05d0*/  IADD3 R10, P0, PT, R13, UR4, RZ ;  /* 0x000000040d0a7c10 */ /* 0x000fe2000ff1e0ff */
[----:B------:R-:W-:Y:S01]  /*05e0*/  IMAD R9, R9, UR20, R0 ;  /* 0x0000001409097c24 */ /* 0x000fe2000f8e0200 */
[----:B------:R-:W3:Y:S01]  /*05f0*/  LDC.64 R4, c[0x0][0x380] ;  /* 0x0000e000ff047b82 */ /* 0x000ee20000000a00 */
[----:B------:R-:W-:Y:S02]  /*0600*/  MOV R11, UR20 ;  /* 0x00000014000b7c02 */ /* 0x000fe40008000f00 */
[----:B------:R-:W-:Y:S01]  /*0610*/  MOV R15, UR20 ;  /* 0x00000014000f7c02 */ /* 0x000fe20008000f00 */
[----:B-1----:R-:W-:Y:S01]  /*0620*/  IMAD.WIDE R6, R9, 0x4, R6 ;  /* 0x0000000409067825 */ /* 0x002fe200078e0206 */
[----:B------:R-:W-:-:S05]  /*0630*/  MOV R9, UR20 ;  /* 0x0000001400097c02 */ /* 0x000fca0008000f00 */
[----:B------:R-:W-:Y:S02]  /*0640*/  IMAD.WIDE R8, R9, 0x4, R6 ;  /* 0x0000000409087825 */ /* 0x000fe400078e0206 */
[----:B0-----:R-:W4:Y:S02]  /*0650*/  LDG.E R6, desc[UR18][R6.64] ;  /* 0x0000001206067981 */ /* 0x001f24000c1e1900 */
[----:B---3--:R-:W-:Y:S01]  /*0660*/  IMAD.WIDE.U32 R4, R3, 0x4, R4 ;  /* 0x0000000403047825 */ /* 0x008fe200078e0004 */
[----:B------:R-:W-:Y:S01]  /*0670*/  IADD3.X R3, PT, PT, RZ, RZ, RZ, P0, !PT ;  /* 0x000000ffff037210 */ /* 0x000fe200007fe4ff */
[----:B------:R-:W3:Y:S01]  /*0680*/  LDG.E R17, desc[UR18][R8.64] ;  /* 0x0000001208117981 */ /* 0x000ee2000c1e1900 */
[----:B--2---:R-:W-:-:S03]  /*0690*/  LEA R2, P0, R10, UR6, 0x2 ;  /* 0x000000060a027c11 */ /* 0x004fc6000f8010ff */
[----:B------:R-:W4:Y:S01]  /*06a0*/  LDG.E R5, desc[UR18][R4.64] ;  /* 0x0000001204057981 */ /* 0x000f22000c1e1900 */
[----:B------:R-:W-:Y:S01]  /*06b0*/  LEA.HI.X R3, R10, UR7, R3, 0x2, P0 ;  /* 0x000000070a037c11 */ /* 0x000fe200080f1403 */
[----:B------:R-:W-:-:S04]  /*06c0*/  IMAD.WIDE R10, R11, 0x4, R8 ;  /* 0x000000040b0a7825 */ /* 0x000fc800078e0208 */
[----:B------:R-:W3:Y:S01]  /*06d0*/  LDG.E R16, desc[UR18][R2.64+0x4] ;  /* 0x0000041202107981 */ /* 0x000ee2000c1e1900 */
[----:B------:R-:W-:-:S03]  /*06e0*/  IMAD.WIDE R14, R15, 0x4, R10 ;  /* 0x000000040f0e7825 */ /* 0x000fc600078e020a */
[----:B------:R-:W2:Y:S04]  /*06f0*/  LDG.E R19, desc[UR18][R10.64] ;  /* 0x000000120a137981 */ /* 0x000ea8000c1e1900 */
[----:B------:R-:W2:Y:S04]  /*0700*/  LDG.E R18, desc[UR18][R2.64+0x8] ;  /* 0x0000081202127981 */ /* 0x000ea8000c1e1900 */
[----:B------:R-:W5:Y:S04]  /*0710*/  LDG.E R20, desc[UR18][R2.64+0xc] ;  /* 0x00000c1202147981 */ /* 0x000f68000c1e1900 */
[----:B------:R-:W5:Y:S01]  /*0720*/  LDG.E R14, desc[UR18][R14.64] ;  /* 0x000000120e0e7981 */ /* 0x000f62000c1e1900 */
[----:B------:R-:W-:Y:S01]  /*0730*/  UIADD3 UR4, UPT, UPT, UR4, 0x4, URZ ;  /* 0x0000000404047890 */ /* 0x000fe2000fffe0ff */
[----:B----4-:R-:W-:-:S04]  /*0740*/  FFMA R5, R5, R6, R12 ;  /* 0x0000000605057223 */ /* 0x010fc8000000000c */
[----:B---3--:R-:W-:-:S04]  /*0750*/  FFMA R5, R16, R17, R5 ;  /* 0x0000001110057223 */ /* 0x008fc80000000005 */
[----:B--2---:R-:W-:-:S04]  /*0760*/  FFMA R5, R18, R19, R5 ;  /* 0x0000001312057223 */ /* 0x004fc80000000005 */
[----:B-----5:R-:W-:-:S07]  /*0770*/  FFMA R12, R20, R14, R5 ;  /* 0x0000000e140c7223 */ /* 0x020fce0000000005 */
.L_x_3:
[----:B------:R-:W-:Y:S05]  /*0780*/  BRA.U !UP1, `(.L_x_2) ;  /* 0x0000000109a87547 */ /* 0x000fea000b800000 */
[----:B------:R-:W-:Y:S01]  /*0790*/  UISETP.NE.AND UP0, UPT, UR5, 0x1, UPT ;  /* 0x000000010500788c */ /* 0x000fe2000bf05270 */
[----:B------:R-:W-:Y:S01]  /*07a0*/  MOV R7, UR4 ;  /* 0x0000000400077c02 */ /* 0x000fe20008000f00 */
[----:B------:R-:W-:Y:S02]  /*07b0*/  ULOP3.LUT UR5, UR20, 0x1, URZ, 0xc0, !UPT ;  /* 0x0000000114057892 */ /* 0x000fe4000f8ec0ff */
[----:B------:R-:W-:Y:S02]  /*07c0*/  IMAD.U32 R15, RZ, RZ, UR20 ;  /* 0x00000014ff0f7e24 */ /* 0x000fe4000f8e00ff */
[----:B------:R-:W-:Y:S01]  /*07d0*/  UISETP.NE.U32.AND UP1, UPT, UR5, 0x1, UPT ;  /* 0x000000010500788c */ /* 0x000fe2000bf25070 */
[----:B------:R-:W-:-:S04]  /*07e0*/  PLOP3.LUT P1, PT, PT, PT, UP0, 0x80, 0x8 ;  /* 0x000000000008781c */ /* 0x000fc80003f2f008 */
[----:B------:R-:W1:Y:S01]  /*07f0*/  @UP0 LDCU.128 UR8, c[0x0][0x380] ;  /* 0x00007000ff0807ac */ /* 0x000e620008000c00 */
[----:B------:R-:W-:Y:S01]  /*0800*/  PLOP3.LUT P0, PT, PT, PT, UP1, 0x80, 0x8 ;  /* 0x000000000008781c */ /* 0x000fe20003f0f018 */
[----:B------:R-:W2:Y:S04]  /*0810*/  @UP0 LDCU.64 UR6, c[0x0][0x380] ;  /* 0x00007000ff0607ac */ /* 0x000ea80008000a00 */
[----:B------:R-:W3:Y:S03]  /*0820*/  @!UP1 LDCU.128 UR12, c[0x0][0x380] ;  /* 0x00007000ff0c97ac */ /* 0x000ee60008000c00 */
[C---:B------:R-:W-:Y:S01]  /*0830*/  @P1 VIADD R3, R13.reuse, UR4 ;  /* 0x000000040d031c36 */ /* 0x040fe20008000000 */
[----:B------:R-:W-:Y:S01]  /*0840*/  @P1 IADD3 R6, P2, PT, R13, UR4, RZ ;  /* 0x000000040d061c10 */ /* 0x000fe2000ff5e0ff */
[----:B------:R-:W-:Y:S01]  /*0850*/  @UP0 UIADD3 UR4, UPT, UPT, UR4, 0x2, URZ ;  /* 0x0000000204040890 */ /* 0x000fe2000fffe0ff */
[----:B-1----:R-:W-:-:S02]  /*0860*/  MOV R10, UR8 ;  /* 0x00000008000a7c02 */ /* 0x002fc40008000f00 */
[----:B------:R-:W-:Y:S02]  /*0870*/  MOV R11, UR9 ;  /* 0x00000009000b7c02 */ /* 0x000fe40008000f00 */
[----:B------:R-:W-:Y:S02]  /*0880*/  MOV R4, UR10 ;  /* 0x0000000a00047c02 */ /* 0x000fe40008000f00 */
[----:B------:R-:W-:Y:S01]  /*0890*/  MOV R5, UR11 ;  /* 0x0000000b00057c02 */ /* 0x000fe20008000f00 */
[----:B------:R-:W-:-:S04]  /*08a0*/  @P1 IMAD.WIDE.U32 R10, R3, 0x4, R10 ;  /* 0x00000004030a1825 */ /* 0x000fc800078e000a */
[----:B------:R-:W-:Y:S01]  /*08b0*/  @P1 IMAD R3, R7, UR20, R0 ;  /* 0x0000001407031c24 */ /* 0x000fe2000f8e0200 */
[----:B------:R-:W-:Y:S01]  /*08c0*/  @P1 IADD3.X R7, PT, PT, RZ, RZ, RZ, P2, !PT ;  /* 0x000000ffff071210 */ /* 0x000fe200017fe4ff */
[----:B0-----:R-:W4:Y:S01]  /*08d0*/  @P1 LDG.E R11, desc[UR18][R10.64] ;  /* 0x000000120a0b1981 */ /* 0x001f22000c1e1900 */
[C---:B--2---:R-:W-:Y:S01]  /*08e0*/  @P1 LEA R2, P2, R6.reuse, UR6, 0x2 ;  /* 0x0000000606021c11 */ /* 0x044fe2000f8410ff */
[----:B------:R-:W-:Y:S01]  /*08f0*/  @P1 IMAD.WIDE R4, R3, 0x4, R4 ;  /* 0x0000000403041825 */ /* 0x000fe200078e0204 */
[----:B------:R-:W-:Y:S02]  /*0900*/  MOV R19, UR4 ;  /* 0x0000000400137c02 */ /* 0x000fe40008000f00 */
[----:B------:R-:W-:Y:S02]  /*0910*/  @P1 LEA.HI.X R3, R6, UR7, R7, 0x2, P2 ;  /* 0x0000000706031c11 */ /* 0x000fe400090f1407 */
[----:B---3--:R-:W-:Y:S01]  /*0920*/  MOV R6, UR12 ;  /* 0x0000000c00067c02 */ /* 0x008fe20008000f00 */
[----:B------:R-:W-:Y:S01]  /*0930*/  @P1 IMAD.WIDE R14, R15, 0x4, R4 ;  /* 0x000000040f0e1825 */ /* 0x000fe200078e0204 */
[----:B------:R-:W-:Y:S01]  /*0940*/  MOV R7, UR13 ;  /* 0x0000000d00077c02 */ /* 0x000fe20008000f00 */
[----:B------:R-:W4:Y:S01]  /*0950*/  @P1 LDG.E R4, desc[UR18][R4.64] ;  /* 0x0000001204041981 */ /* 0x000f22000c1e1900 */
[----:B------:R-:W-:Y:S01]  /*0960*/  @!P0 IADD3 R17, PT, PT, R13, UR4, RZ ;  /* 0x000000040d118c10 */ /* 0x000fe2000fffe0ff */
[----:B------:R-:W-:Y:S01]  /*0970*/  @!P0 IMAD R19, R19, UR20, R0 ;  /* 0x0000001413138c24 */ /* 0x000fe2000f8e0200 */
[----:B------:R-:W-:Y:S01]  /*0980*/  MOV R8, UR14 ;  /* 0x0000000e00087c02 */ /* 0x000fe20008000f00 */
[----:B------:R-:W2:Y:S01]  /*0990*/  @P1 LDG.E R14, desc[UR18][R14.64] ;  /* 0x000000120e0e1981 */ /* 0x000ea2000c1e1900 */
[----:B------:R-:W-:Y:S01]  /*09a0*/  MOV R9, UR15 ;  /* 0x0000000f00097c02 */ /* 0x000fe20008000f00 */
[----:B------:R-:W-:-:S02]  /*09b0*/  @!P0 IMAD.WIDE.U32 R6, R17, 0x4, R6 ;  /* 0x0000000411068825 */ /* 0x000fc400078e0006 */
[----:B------:R-:W2:Y:S02]  /*09c0*/  @P1 LDG.E R2, desc[UR18][R2.64+0x4] ;  /* 0x0000041202021981 */ /* 0x000ea4000c1e1900 */
[----:B------:R-:W-:Y:S02]  /*09d0*/  @!P0 IMAD.WIDE R8, R19, 0x4, R8 ;  /* 0x0000000413088825 */ /* 0x000fe400078e0208 */
[----:B------:R-:W3:Y:S04]  /*09e0*/  @!P0 LDG.E R7, desc[UR18][R6.64] ;  /* 0x0000001206078981 */ /* 0x000ee8000c1e1900 */
[----:B------:R-:W3:Y:S01]  /*09f0*/  @!P0 LDG.E R8, desc[UR18][R8.64] ;  /* 0x0000001208088981 */ /* 0x000ee2000c1e1900 */
[----:B----4-:R-:W-:-:S04]  /*0a00*/  @P1 FFMA R11, R11, R4, R12 ;  /* 0x000000040b0b1223 */ /* 0x010fc8000000000c */
[----:B--2---:R-:W-:-:S04]  /*0a10*/  @P1 FFMA R12, R2, R14, R11 ;  /* 0x0000000e020c1223 */ /* 0x004fc8000000000b */
[----:B---3--:R-:W-:-:S07]  /*0a20*/  @!P0 FFMA R12, R7, R8, R12 ;  /* 0x00000008070c8223 */ /* 0x008fce000000000c */
.L_x_2:
[----:B------:R-:W1:Y:S01]  /*0a30*/  LDC.64 R2, c[0x0][0x390] ;  /* 0x0000e400ff027b82 */ /* 0x000e620000000a00 */
[----:B------:R-:W-:-:S05]  /*0a40*/  IADD3 R13, PT, PT, R0, R13, RZ ;  /* 0x0000000d000d7210 */ /* 0x000fca0007ffe0ff */
[----:B-1----:R-:W-:-:S05]  /*0a50*/  IMAD.WIDE R2, R13, 0x4, R2 ;  /* 0x000000040d027825 */ /* 0x002fca00078e0202 */
[----:B0-----:R-:W-:Y:S01]  /*0a60*/  STG.E desc[UR18][R2.64], R12 ;  /* 0x0000000c02007986 */ /* 0x001fe2000c101912 */
[----:B------:R-:W-:Y:S05]  /*0a70*/  EXIT ;  /* 0x000000000000794d */ /* 0x000fea0003800000 */
.L_x_4:
[----:B------:R-:W-:-:S00]  /*0a80*/  BRA `(.L_x_4) ;  /* 0xfffffffc00fc7947 */ /* 0x000fc0000383ffff */
[----:B------:R-:W-:-:S00]  /*0a90*/  NOP ;  /* 0x0000000000007918 */ /* 0x000fc00000000000 */
        /* <DEDUP_REMOVED lines=14> */
.L_x_21:


//--------------------- .text._Z23matrixMultiplyOptimisedPfS_S_i --------------------------
	.section	.text._Z23matrixMultiplyOptimisedPfS_S_i,"ax",@progbits
	.align	128
        .global         _Z23matrixMultiplyOptimisedPfS_S_i
        .type           _Z23matrixMultiplyOptimisedPfS_S_i,@function
        .size           _Z23matrixMultiplyOptimisedPfS_S_i,(.L_x_22 - _Z23matrixMultiplyOptimisedPfS_S_i)
        .other          _Z23matrixMultiplyOptimisedPfS_S_i,@"STO_CUDA_ENTRY STV_DEFAULT"
_Z23matrixMultiplyOptimisedPfS_S_i:
.text._Z23matrixMultiplyOptimisedPfS_S_i:
[----:B------:R-:W-:Y:S08]  /*0000*/  LDC R1, c[0x0][0x37c] ;  /* 0x0000df00ff017b82 */ /* 0x000ff00000000800 */
[----:B------:R-:W0:Y:S01]  /*0010*/  LDC R4, c[0x0][0x398] ;  /* 0x0000e600ff047b82 */ /* 0x000e220000000800 */
[----:B------:R-:W1:Y:S01]  /*0020*/  S2R R3, SR_TID.Y ;  /* 0x0000000000037919 */ /* 0x000e620000002200 */
[----:B------:R-:W2:Y:S01]  /*0030*/  LDCU.64 UR8, c[0x0][0x358] ;  /* 0x00006b00ff0877ac */ /* 0x000ea20008000a00 */
[----:B------:R-:W-:Y:S01]  /*0040*/  HFMA2 R33, -RZ, RZ, 0, 0 ;  /* 0x00000000ff217431 */ /* 0x000fe200000001ff */
[----:B------:R-:W3:Y:S04]  /*0050*/  S2R R2, SR_TID.X ;  /* 0x0000000000027919 */ /* 0x000ee80000002100 */
[----:B------:R-:W1:Y:S08]  /*0060*/  LDC R0, c[0x0][0x364] ;  /* 0x0000d900ff007b82 */ /* 0x000e700000000800 */
[----:B------:R-:W1:Y:S08]  /*0070*/  S2UR UR4, SR_CTAID.Y ;  /* 0x00000000000479c3 */ /* 0x000e700000002600 */
[----:B------:R-:W3:Y:S01]  /*0080*/  S2UR UR5, SR_CTAID.X ;  /* 0x00000000000579c3 */ /* 0x000ee20000002500 */
[----:B0-----:R-:W-:-:S02]  /*0090*/  ISETP.GE.AND P0, PT, R4, 0x10, PT ;  /* 0x000000100400780c */ /* 0x001fc40003f06270 */
[----:B------:R-:W-:-:S04]  /*00a0*/  SHF.R.S32.HI R5, RZ, 0x1f, R4 ;  /* 0x0000001fff057819 */ /* 0x000fc80000011404 */
[----:B------:R-:W-:Y:S01]  /*00b0*/  LEA.HI R5, R5, R4, RZ, 0x4 ;  /* 0x0000000405057211 */ /* 0x000fe200078f20ff */
[----:B------:R-:W3:Y:S01]  /*00c0*/  LDC R21, c[0x0][0x360] ;  /* 0x0000d800ff157b82 */ /* 0x000ee20000000800 */
[----:B-1----:R-:W-:Y:S02]  /*00d0*/  IMAD R23, R0, UR4, R3 ;  /* 0x0000000400177c24 */ /* 0x002fe4000f8e0203 */
[----:B---3--:R-:W-:-:S03]  /*00e0*/  IMAD R21, R21, UR5, R2 ;  /* 0x0000000515157c24 */ /* 0x008fc6000f8e0202 */
[----:B--2---:R-:W-:Y:S05]  /*00f0*/  @!P0 BRA `(.L_x_5) ;  /* 0x0000001400cc8947 */ /* 0x004fea0003800000 */
[----:B------:R-:W0:Y:S01]  /*0100*/  S2UR UR6, SR_CgaCtaId ;  /* 0x00000000000679c3 */ /* 0x000e220000008800 */
[----:B------:R-:W-:Y:S01]  /*0110*/  SHF.R.S32.HI R28, RZ, 0x4, R5 ;  /* 0x00000004ff1c7819 */ /* 0x000fe20000011405 */
[----:B------:R-:W-:Y:S01]  /*0120*/  UMOV UR4, 0x400 ;  /* 0x0000040000047882 */ /* 0x000fe20000000000 */
[----:B------:R-:W-:Y:S01]  /*0130*/  IMAD R7, R23, R4, R2 ;  /* 0x0000000417077224 */ /* 0x000fe200078e0202 */
[----:B------:R-:W-:Y:S02]  /*0140*/  MOV R33, RZ ;  /* 0x000000ff00217202 */ /* 0x000fe40000000f00 */
[----:B------:R-:W-:-:S04]  /*0150*/  IADD3 R0, PT, PT, R28, -0x1, RZ ;  /* 0xffffffff1c007810 */ /* 0x000fc80007ffe0ff */
[----:B------:R-:W-:Y:S02]  /*0160*/  ISETP.GE.U32.AND P0, PT, R0, 0x3, PT ;  /* 0x000000030000780c */ /* 0x000fe40003f06070 */
[----:B------:R-:W-:Y:S01]  /*0170*/  MOV R0, RZ ;  /* 0x000000ff00007202 */ /* 0x000fe20000000f00 */
[----:B0-----:R-:W-:-:S06]  /*0180*/  ULEA UR5, UR6, UR4, 0x18 ;  /* 0x0000000406057291 */ /* 0x001fcc000f8ec0ff */
[----:B------:R-:W-:-:S04]  /*0190*/  LEA R5, R3, UR5, 0x6 ;  /* 0x0000000503057c11 */ /* 0x000fc8000f8e30ff */
[----:B------:R-:W-:Y:S05]  /*01a0*/  @!P0 BRA `(.L_x_6) ;  /* 0x0000000c001c8947 */ /* 0x000fea0003800000 */
[----:B------:R-:W-:Y:S01]  /*01b0*/  UIADD3 UR5, UPT, UPT, UR4, 0x400, URZ ;  /* 0x0000040004057890 */ /* 0x000fe2000fffe0ff */
[C---:B------:R-:W-:Y:S01]  /*01c0*/  IADD3 R31, PT, PT, R3.reuse, 0x30, RZ ;  /* 0x00000030031f7810 */ /* 0x040fe20007ffe0ff */
[----:B------:R-:W-:Y:S01]  /*01d0*/  HFMA2 R33, -RZ, RZ, 0, 0 ;  /* 0x00000000ff217431 */ /* 0x000fe200000001ff */
[C---:B------:R-:W-:Y:S01]  /*01e0*/  IADD3 R29, PT, PT, R3.reuse, 0x20, RZ ;  /* 0x00000020031d7810 */ /* 0x040fe20007ffe0ff */
[----:B------:R-:W-:Y:S01]  /*01f0*/  ULEA UR5, UR6, UR5, 0x18 ;  /* 0x0000000506057291 */ /* 0x000fe2000f8ec0ff */
[C---:B------:R-:W-:Y:S01]  /*0200*/  IADD3 R27, PT, PT, R3.reuse, 0x10, RZ ;  /* 0x00000010031b7810 */ /* 0x040fe20007ffe0ff */
[-CC-:B------:R-:W-:Y:S01]  /*0210*/  IMAD R25, R3, R4.reuse, R21.reuse ;  /* 0x0000000403197224 */ /* 0x180fe200078e0215 */
[----:B------:R-:W-:Y:S01]  /*0220*/  LOP3.LUT R0, R28, 0x7fffffc, RZ, 0xc0, !PT ;  /* 0x07fffffc1c007812 */ /* 0x000fe200078ec0ff */
[-CC-:B------:R-:W-:Y:S01]  /*0230*/  IMAD R31, R31, R4.reuse, R21.reuse ;  /* 0x000000041f1f7224 */ /* 0x180fe200078e0215 */
[----:B------:R-:W-:Y:S01]  /*0240*/  MOV R26, R7 ;  /* 0x00000007001a7202 */ /* 0x000fe20000000f00 */
[-CC-:B------:R-:W-:Y:S01]  /*0250*/  IMAD R29, R29, R4.reuse, R21.reuse ;  /* 0x000000041d1d7224 */ /* 0x180fe200078e0215 */
[C---:B------:R-:W-:Y:S01]  /*0260*/  LEA R20, R2.reuse, UR5, 0x2 ;  /* 0x0000000502147c11 */ /* 0x040fe2000f8e10ff */
[----:B------:R-:W-:Y:S01]  /*0270*/  IMAD R27, R27, R4, R21 ;  /* 0x000000041b1b7224 */ /* 0x000fe200078e0215 */
[----:B------:R-:W-:-:S02]  /*0280*/  LEA R22, R2, R5, 0x2 ;  /* 0x0000000502167211 */ /* 0x000fc400078e10ff */
[----:B------:R-:W-:Y:S02]  /*0290*/  IADD3 R24, PT, PT, -R0, RZ, RZ ;  /* 0x000000ff00187210 */ /* 0x000fe40007ffe1ff */
[----:B------:R-:W-:-:S07]  /*02a0*/  LEA R6, R3, R20, 0x6 ;  /* 0x0000001403067211 */ /* 0x000fce00078e30ff */
.L_x_7:
[----:B------:R-:W0:Y:S08]  /*02b0*/  LDC.64 R16, c[0x0][0x380] ;  /* 0x0000e000ff107b82 */ /* 0x000e300000000a00 */
[----:B------:R-:W1:Y:S01]  /*02c0*/  LDC.64 R18, c[0x0][0x388] ;  /* 0x0000e200ff127b82 */ /* 0x000e620000000a00 */
[----:B0-----:R-:W-:-:S05]  /*02d0*/  IMAD.WIDE R16, R26, 0x4, R16 ;  /* 0x000000041a107825 */ /* 0x001fca00078e0210 */
[----:B------:R-:W2:Y:S01]  /*02e0*/  LDG.E R11, desc[UR8][R16.64] ;  /* 0x00000008100b7981 */ /* 0x000ea2000c1e1900 */
[----:B-1----:R-:W-:-:S05]  /*02f0*/  IMAD.WIDE R8, R25, 0x4, R18 ;  /* 0x0000000419087825 */ /* 0x002fca00078e0212 */
[----:B------:R-:W3:Y:S04]  /*0300*/  LDG.E R37, desc[UR8][R8.64] ;  /* 0x0000000808257981 */ /* 0x000ee8000c1e1900 */
[----:B--2---:R-:W-:Y:S04]  /*0310*/  STS [R22], R11 ;  /* 0x0000000b16007388 */ /* 0x004fe80000000800 */
[----:B---3--:R-:W-:Y:S01]  /*0320*/  STS [R6], R37 ;  /* 0x0000002506007388 */ /* 0x008fe20000000800 */
[----:B------:R-:W-:Y:S06]  /*0330*/  BAR.SYNC.DEFER_BLOCKING 0x0 ;  /* 0x0000000000007b1d */ /* 0x000fec0000010000 */
[----:B------:R-:W-:Y:S04]  /*0340*/  LDS R10, [R20] ;  /* 0x00000000140a7984 */ /* 0x000fe80000000800 */
[----:B------:R-:W0:Y:S04]  /*0350*/  LDS.128 R12, [R5] ;  /* 0x00000000050c7984 */ /* 0x000e280000000c00 */
[----:B------:R-:W1:Y:S04]  /*0360*/  LDS R30, [R20+0x40] ;  /* 0x00004000141e7984 */ /* 0x000e680000000800 */
[----:B------:R-:W2:Y:S01]  /*0370*/  LDS R35, [R20+0x80] ;  /* 0x0000800014237984 */ /* 0x000ea20000000800 */
[----:B0-----:R-:W-:-:S03]  /*0380*/  FFMA R10, R12, R10, R33 ;  /* 0x0000000a0c0a7223 */ /* 0x001fc60000000021 */
[----:B------:R-:W0:Y:S01]  /*0390*/  LDS R12, [R20+0xc0] ;  /* 0x0000c000140c7984 */ /* 0x000e220000000800 */
[----:B-1----:R-:W-:-:S03]  /*03a0*/  FFMA R32, R30, R13, R10 ;  /* 0x0000000d1e207223 */ /* 0x002fc6000000000a */
[----:B------:R-:W-:Y:S04]  /*03b0*/  LDS R13, [R20+0x100] ;  /* 0x00010000140d7984 */ /* 0x000fe80000000800 */
[----:B------:R-:W1:Y:S04]  /*03c0*/  LDS.128 R8, [R5+0x10] ;  /* 0x0000100005087984 */ /* 0x000e680000000c00 */
[----:B------:R-:W3:Y:S04]  /*03d0*/  LDS R30, [R20+0x140] ;  /* 0x00014000141e7984 */ /* 0x000ee80000000800 */
[----:B------:R-:W4:Y:S01]  /*03e0*/  LDS R33, [R20+0x180] ;  /* 0x0001800014217984 */ /* 0x000f220000000800 */
[----:B--2---:R-:W-:-:S04]  /*03f0*/  FFMA R35, R35, R14, R32 ;  /* 0x0000000e23237223 */ /* 0x004fc80000000020 */
[----:B0-----:R-:W-:Y:S02]  /*0400*/  FFMA R15, R12, R15, R35 ;  /* 0x0000000f0c0f7223 */ /* 0x001fe40000000023 */
[----:B------:R-:W-:Y:S02]  /*0410*/  LDS R35, [R20+0x240] ;  /* 0x0002400014237984 */ /* 0x000fe40000000800 */
[----:B-1----:R-:W-:Y:S02]  /*0420*/  FFMA R13, R8, R13, R15 ;  /* 0x0000000d080d7223 */ /* 0x002fe4000000000f */
[----:B------:R-:W0:Y:S02]  /*0430*/  LDS R8, [R20+0x1c0] ;  /* 0x0001c00014087984 */ /* 0x000e240000000800 */
[----:B---3--:R-:W-:Y:S02]  /*0440*/  FFMA R30, R30, R9, R13 ;  /* 0x000000091e1e7223 */ /* 0x008fe4000000000d */
[----:B------:R-:W-:Y:S04]  /*0450*/  LDS R9, [R20+0x200] ;  /* 0x0002000014097984 */ /* 0x000fe80000000800 */
[----:B------:R-:W1:Y:S01]  /*0460*/  LDS.128 R12, [R5+0x20] ;  /* 0x00002000050c7984 */ /* 0x000e620000000c00 */
[----:B----4-:R-:W-:-:S03]  /*0470*/  FFMA R33, R33, R10, R30 ;  /* 0x0000000a21217223 */ /* 0x010fc6000000001e */
[----:B------:R-:W2:Y:S04]  /*0480*/  LDS R30, [R20+0x280] ;  /* 0x00028000141e7984 */ /* 0x000ea80000000800 */
[----:B------:R-:W3:Y:S01]  /*0490*/  LDS R10, [R20+0x2c0] ;  /* 0x0002c000140a7984 */ /* 0x000ee20000000800 */
[----:B0-----:R-:W-:-:S03]  /*04a0*/  FFMA R11, R8, R11, R33 ;  /* 0x0000000b080b7223 */ /* 0x001fc60000000021 */
[----:B------:R-:W-:Y:S01]  /*04b0*/  LDS R8, [R20+0x340] ;  /* 0x0003400014087984 */ /* 0x000fe20000000800 */
[----:B-1----:R-:W-:-:S03]  /*04c0*/  FFMA R12, R12, R9, R11 ;  /* 0x000000090c0c7223 */ /* 0x002fc6000000000b */
[----:B------:R-:W-:Y:S01]  /*04d0*/  LDS R9, [R20+0x300] ;  /* 0x0003000014097984 */ /* 0x000fe20000000800 */
[----:B------:R-:W-:-:S03]  /*04e0*/  FFMA R13, R35, R13, R12 ;  /* 0x0000000d230d7223 */ /* 0x000fc6000000000c */
[----:B------:R-:W-:Y:S01]  /*04f0*/  LDS R35, [R20+0x380] ;  /* 0x0003800014237984 */ /* 0x000fe20000000800 */
[----:B--2---:R-:W-:-:S03]  /*0500*/  FFMA R13, R30, R14, R13 ;  /* 0x0000000e1e0d7223 */ /* 0x004fc6000000000d */
[----:B------:R-:W-:Y:S01]  /*0510*/  LDS R30, [R20+0x3c0] ;  /* 0x0003c000141e7984 */ /* 0x000fe20000000800 */
[----:B---3--:R-:W-:-:S03]  /*0520*/  FFMA R11, R10, R15, R13 ;  /* 0x0000000f0a0b7223 */ /* 0x008fc6000000000d */
[----:B------:R-:W0:Y:S01]  /*0530*/  LDS.128 R12, [R5+0x30] ;  /* 0x00003000050c7984 */ /* 0x000e220000000c00 */
[----:B------:R-:W-:Y:S01]  /*0540*/  BAR.SYNC.DEFER_BLOCKING 0x0 ;  /* 0x0000000000007b1d */ /* 0x000fe20000010000 */
[----:B------:R-:W-:-:S05]  /*0550*/  IMAD.WIDE R32, R27, 0x4, R18 ;  /* 0x000000041b207825 */ /* 0x000fca00078e0212 */
[----:B------:R-:W2:Y:S04]  /*0560*/  LDG.E R36, desc[UR8][R16.64+0x40] ;  /* 0x0000400810247981 */ /* 0x000ea8000c1e1900 */
[----:B------:R-:W3:Y:S01]  /*0570*/  LDG.E R32, desc[UR8][R32.64] ;  /* 0x0000000820207981 */ /* 0x000ee2000c1e1900 */
[----:B0-----:R-:W-:-:S04]  /*0580*/  FFMA R12, R12, R9, R11 ;  /* 0x000000090c0c7223 */ /* 0x001fc8000000000b */
[----:B------:R-:W-:-:S04]  /*0590*/  FFMA R34, R8, R13, R12 ;  /* 0x0000000d08227223 */ /* 0x000fc8000000000c */
[----:B------:R-:W-:-:S04]  /*05a0*/  FFMA R35, R35, R14, R34 ;  /* 0x0000000e23237223 */ /* 0x000fc80000000022 */
[----:B------:R-:W-:Y:S01]  /*05b0*/  FFMA R15, R30, R15, R35 ;  /* 0x0000000f1e0f7223 */ /* 0x000fe20000000023 */
[----:B--2---:R-:W-:Y:S04]  /*05c0*/  STS [R22], R36 ;  /* 0x0000002416007388 */ /* 0x004fe80000000800 */
[----:B---3--:R-:W-:Y:S01]  /*05d0*/  STS [R6], R32 ;  /* 0x0000002006007388 */ /* 0x008fe20000000800 */
[----:B------:R-:W-:Y:S06]  /*05e0*/  BAR.SYNC.DEFER_BLOCKING 0x0 ;  /* 0x0000000000007b1d */ /* 0x000fec0000010000 */
[----:B------:R-:W-:Y:S04]  /*05f0*/  LDS R37, [R20] ;  /* 0x0000000014257984 */ /* 0x000fe80000000800 */
[----:B------:R-:W0:Y:S04]  /*0600*/  LDS.128 R8, [R5] ;  /* 0x0000000005087984 */ /* 0x000e280000000c00 */
[----:B------:R-:W1:Y:S04]  /*0610*/  LDS R12, [R20+0x40] ;  /* 0x00004000140c7984 */ /* 0x000e680000000800 */
[----:B------:R-:W2:Y:S04]  /*0620*/  LDS R33, [R20+0x80] ;  /* 0x0000800014217984 */ /* 0x000ea80000000800 */
[----:B------:R-:W-:Y:S04]  /*0630*/  LDS R30, [R20+0x140] ;  /* 0x00014000141e7984 */ /* 0x000fe80000000800 */
[----:B------:R-:W-:Y:S01]  /*0640*/  LDS R35, [R20+0x180] ;  /* 0x0001800014237984 */ /* 0x000fe20000000800 */
[----:B0-----:R-:W-:-:S03]  /*0650*/  FFMA R15, R8, R37, R15 ;  /* 0x00000025080f7223 */ /* 0x001fc6000000000f */
[----:B------:R-:W0:Y:S01]  /*0660*/  LDS R8, [R20+0xc0] ;  /* 0x0000c00014087984 */ /* 0x000e220000000800 */
[----:B-1----:R-:W-:-:S03]  /*0670*/  FFMA R32, R12, R9, R15 ;  /* 0x000000090c207223 */ /* 0x002fc6000000000f */
[----:B------:R-:W-:Y:S04]  /*0680*/  LDS R9, [R20+0x100] ;  /* 0x0001000014097984 */ /* 0x000fe80000000800 */
[----:B------:R-:W1:Y:S01]  /*0690*/  LDS.128 R12, [R5+0x10] ;  /* 0x00001000050c7984 */ /* 0x000e620000000c00 */
[----:B--2---:R-:W-:-:S04]  /*06a0*/  FFMA R33, R33, R10, R32 ;  /* 0x0000000a21217223 */ /* 0x004fc80000000020 */
[----:B0-----:R-:W-:Y:S02]  /*06b0*/  FFMA R11, R8, R11, R33 ;  /* 0x0000000b080b7223 */ /* 0x001fe40000000021 */
[----:B------:R-:W-:Y:S02]  /*06c0*/  LDS R33, [R20+0x240] ;  /* 0x0002400014217984 */ /* 0x000fe40000000800 */
[----:B-1----:R-:W-:Y:S02]  /*06d0*/  FFMA R9, R12, R9, R11 ;  /* 0x000000090c097223 */ /* 0x002fe4000000000b */
[----:B------:R-:W0:Y:S02]  /*06e0*/  LDS R12, [R20+0x1c0] ;  /* 0x0001c000140c7984 */ /* 0x000e240000000800 */
[----:B------:R-:W-:Y:S02]  /*06f0*/  FFMA R30, R30, R13, R9 ;  /* 0x0000000d1e1e7223 */ /* 0x000fe40000000009 */
[----:B------:R-:W-:Y:S04]  /*0700*/  LDS R13, [R20+0x200] ;  /* 0x00020000140d7984 */ /* 0x000fe80000000800 */
[----:B------:R-:W1:Y:S01]  /*0710*/  LDS.128 R8, [R5+0x20] ;  /* 0x0000200005087984 */ /* 0x000e620000000c00 */
[----:B------:R-:W-:-:S03]  /*0720*/  FFMA R35, R35, R14, R30 ;  /* 0x0000000e23237223 */ /* 0x000fc6000000001e */
[----:B------:R-:W2:Y:S04]  /*0730*/  LDS R30, [R20+0x280] ;  /* 0x00028000141e7984 */ /* 0x000ea80000000800 */
[----:B------:R-:W3:Y:S01]  /*0740*/  LDS R14, [R20+0x2c0] ;  /* 0x0002c000140e7984 */ /* 0x000ee20000000800 */
[----:B0-----:R-:W-:-:S03]  /*0750*/  FFMA R15, R12, R15, R35 ;  /* 0x0000000f0c0f7223 */ /* 0x001fc60000000023 */
[----:B------:R-:W-:Y:S01]  /*0760*/  LDS R35, [R20+0x380] ;  /* 0x0003800014237984 */ /* 0x000fe20000000800 */
[----:B-1----:R-:W-:-:S04]  /*0770*/  FFMA R8, R8, R13, R15 ;  /* 0x0000000d08087223 */ /* 0x002fc8000000000f */
[----:B------:R-:W-:Y:S02]  /*0780*/  FFMA R9, R33, R9, R8 ;  /* 0x0000000921097223 */ /* 0x000fe40000000008 */
[----:B------:R-:W-:Y:S02]  /*0790*/  LDS R8, [R20+0x340] ;  /* 0x0003400014087984 */ /* 0x000fe40000000800 */
[----:B--2---:R-:W-:Y:S02]  /*07a0*/  FFMA R13, R30, R10, R9 ;  /* 0x0000000a1e0d7223 */ /* 0x004fe40000000009 */
[----:B------:R-:W-:Y:S02]  /*07b0*/  LDS R9, [R20+0x300] ;  /* 0x0003000014097984 */ /* 0x000fe40000000800 */
[----:B---3--:R-:W-:Y:S02]  /*07c0*/  FFMA R11, R14, R11, R13 ;  /* 0x0000000b0e0b7223 */ /* 0x008fe4000000000d */
[----:B------:R-:W-:Y:S04]  /*07d0*/  LDS R30, [R20+0x3c0] ;  /* 0x0003c000141e7984 */ /* 0x000fe80000000800 */
        /* <DEDUP_REMOVED lines=9> */
[----:B------:R-:W-:Y:S01]  /*0870*/  IMAD.WIDE R18, R31, 0x4, R18 ;  /* 0x000000041f127825 */ /* 0x000fe200078e0212 */
[----:B--2---:R-:W-:Y:S04]  /*0880*/  STS [R22], R36 ;  /* 0x0000002416007388 */ /* 0x004fe80000000800 */
[----:B---3--:R-:W-:Y:S01]  /*0890*/  STS [R6], R32 ;  /* 0x0000002006007388 */ /* 0x008fe20000000800 */
[----:B------:R-:W-:Y:S06]  /*08a0*/  BAR.SYNC.DEFER_BLOCKING 0x0 ;  /* 0x0000000000007b1d */ /* 0x000fec0000010000 */
[----:B------:R-:W-:Y:S04]  /*08b0*/  LDS R37, [R20] ;  /* 0x0000000014257984 */ /* 0x000fe80000000800 */
[----:B------:R-:W0:Y:S04]  /*08c0*/  LDS.128 R8, [R5] ;  /* 0x0000000005087984 */ /* 0x000e280000000c00 */
[----:B------:R-:W1:Y:S04]  /*08d0*/  LDS R12, [R20+0x40] ;  /* 0x00004000140c7984 */ /* 0x000e680000000800 */
[----:B------:R-:W2:Y:S04]  /*08e0*/  LDS R33, [R20+0x80] ;  /* 0x0000800014217984 */ /* 0x000ea80000000800 */
[----:B------:R-:W3:Y:S04]  /*08f0*/  LDS R35, [R20+0xc0] ;  /* 0x0000c00014237984 */ /* 0x000ee80000000800 */
[----:B------:R-:W-:Y:S01]  /*0900*/  LDS R32, [R20+0x200] ;  /* 0x0002000014207984 */ /* 0x000fe20000000800 */
[----:B0-----:R-:W-:-:S03]  /*0910*/  FFMA R15, R8, R37, R15 ;  /* 0x00000025080f7223 */ /* 0x001fc6000000000f */
[----:B------:R-:W-:Y:S01]  /*0920*/  LDS R8, [R20+0x140] ;  /* 0x0001400014087984 */ /* 0x000fe20000000800 */
[----:B-1----:R-:W-:-:S03]  /*0930*/  FFMA R30, R12, R9, R15 ;  /* 0x000000090c1e7223 */ /* 0x002fc6000000000f */
[----:B------:R-:W-:Y:S04]  /*0940*/  LDS R9, [R20+0x100] ;  /* 0x0001000014097984 */ /* 0x000fe80000000800 */
[----:B------:R-:W0:Y:S01]  /*0950*/  LDS.128 R12, [R5+0x10] ;  /* 0x00001000050c7984 */ /* 0x000e220000000c00 */
[----:B--2---:R-:W-:-:S03]  /*0960*/  FFMA R10, R33, R10, R30 ;  /* 0x0000000a210a7223 */ /* 0x004fc6000000001e */
[----:B------:R-:W1:Y:S01]  /*0970*/  LDS R33, [R20+0x180] ;  /* 0x0001800014217984 */ /* 0x000e620000000800 */
[----:B---3--:R-:W-:-:S03]  /*0980*/  FFMA R11, R35, R11, R10 ;  /* 0x0000000b230b7223 */ /* 0x008fc6000000000a */
[----:B------:R-:W-:Y:S04]  /*0990*/  LDS R35, [R20+0x240] ;  /* 0x0002400014237984 */ /* 0x000fe80000000800 */
[----:B------:R-:W-:Y:S01]  /*09a0*/  LDS R37, [R20+0x300] ;  /* 0x0003000014257984 */ /* 0x000fe20000000800 */
[----:B0-----:R-:W-:-:S03]  /*09b0*/  FFMA R9, R12, R9, R11 ;  /* 0x000000090c097223 */ /* 0x001fc6000000000b */
[----:B------:R-:W0:Y:S01]  /*09c0*/  LDS R12, [R20+0x1c0] ;  /* 0x0001c000140c7984 */ /* 0x000e220000000800 */
[----:B------:R-:W-:-:S03]  /*09d0*/  FFMA R30, R8, R13, R9 ;  /* 0x0000000d081e7223 */ /* 0x000fc60000000009 */
[----:B------:R-:W2:Y:S04]  /*09e0*/  LDS.128 R8, [R5+0x20] ;  /* 0x0000200005087984 */ /* 0x000ea80000000c00 */
[----:B------:R-:W3:Y:S01]  /*09f0*/  LDS R13, [R20+0x280] ;  /* 0x00028000140d7984 */ /* 0x000ee20000000800 */
[----:B-1----:R-:W-:-:S03]  /*0a00*/  FFMA R33, R33, R14, R30 ;  /* 0x0000000e21217223 */ /* 0x002fc6000000001e */
[----:B------:R-:W-:Y:S01]  /*0a10*/  LDS R30, [R20+0x3c0] ;  /* 0x0003c000141e7984 */ /* 0x000fe20000000800 */
[----:B0-----:R-:W-:-:S04]  /*0a20*/  FFMA R15, R12, R15, R33 ;  /* 0x0000000f0c0f7223 */ /* 0x001fc80000000021 */
[----:B--2---:R-:W-:Y:S02]  /*0a30*/  FFMA R8, R8, R32, R15 ;  /* 0x0000002008087223 */ /* 0x004fe4000000000f */
[----:B------:R-:W-:Y:S02]  /*0a40*/  LDS R32, [R20+0x340] ;  /* 0x0003400014207984 */ /* 0x000fe40000000800 */
[----:B------:R-:W-:Y:S02]  /*0a50*/  FFMA R12, R35, R9, R8 ;  /* 0x00000009230c7223 */ /* 0x000fe40000000008 */
[----:B------:R-:W0:Y:S02]  /*0a60*/  LDS R8, [R20+0x2c0] ;  /* 0x0002c00014087984 */ /* 0x000e240000000800 */
[----:B---3--:R-:W-:Y:S02]  /*0a70*/  FFMA R9, R13, R10, R12 ;  /* 0x0000000a0d097223 */ /* 0x008fe4000000000c */
[----:B------:R-:W-:Y:S04]  /*0a80*/  LDS R35, [R20+0x380] ;  /* 0x0003800014237984 */ /* 0x000fe80000000800 */
[----:B------:R-:W1:Y:S01]  /*0a90*/  LDS.128 R12, [R5+0x30] ;  /* 0x00003000050c7984 */ /* 0x000e620000000c00 */
[----:B------:R-:W-:Y:S06]  /*0aa0*/  BAR.SYNC.DEFER_BLOCKING 0x0 ;  /* 0x0000000000007b1d */ /* 0x000fec0000010000 */
[----:B------:R0:W2:Y:S04]  /*0ab0*/  LDG.E R16, desc[UR8][R16.64+0xc0] ;  /* 0x0000c00810107981 */ /* 0x0000a8000c1e1900 */
[----:B------:R-:W3:Y:S01]  /*0ac0*/  LDG.E R19, desc[UR8][R18.64] ;  /* 0x0000000812137981 */ /* 0x000ee2000c1e1900 */
[----:B0-----:R-:W-:-:S04]  /*0ad0*/  FFMA R17, R8, R11, R9 ;  /* 0x0000000b08117223 */ /* 0x001fc80000000009 */
[----:B-1----:R-:W-:-:S04]  /*0ae0*/  FFMA R37, R12, R37, R17 ;  /* 0x000000250c257223 */ /* 0x002fc80000000011 */
[----:B------:R-:W-:-:S04]  /*0af0*/  FFMA R32, R32, R13, R37 ;  /* 0x0000000d20207223 */ /* 0x000fc80000000025 */
[----:B------:R-:W-:-:S04]  /*0b00*/  FFMA R35, R35, R14, R32 ;  /* 0x0000000e23237223 */ /* 0x000fc80000000020 */
[----:B------:R-:W-:Y:S01]  /*0b10*/  FFMA R17, R30, R15, R35 ;  /* 0x0000000f1e117223 */ /* 0x000fe20000000023 */
[----:B------:R-:W-:-:S04]  /*0b20*/  IADD3 R24, PT, PT, R24, 0x4, RZ ;  /* 0x0000000418187810 */ /* 0x000fc80007ffe0ff */
[----:B------:R-:W-:Y:S02]  /*0b30*/  ISETP.NE.AND P0, PT, R24, RZ, PT ;  /* 0x000000ff1800720c */ /* 0x000fe40003f05270 */
[----:B------:R-:W-:Y:S02]  /*0b40*/  IADD3 R26, PT, PT, R26, 0x40, RZ ;  /* 0x000000401a1a7810 */ /* 0x000fe40007ffe0ff */
[C---:B------:R-:W-:Y:S02]  /*0b50*/  LEA R31, R4.reuse, R31, 0x6 ;  /* 0x0000001f041f7211 */ /* 0x040fe400078e30ff */
[C---:B------:R-:W-:Y:S02]  /*0b60*/  LEA R29, R4.reuse, R29, 0x6 ;  /* 0x0000001d041d7211 */ /* 0x040fe400078e30ff */
[C---:B------:R-:W-:Y:S02]  /*0b70*/  LEA R27, R4.reuse, R27, 0x6 ;  /* 0x0000001b041b7211 */ /* 0x040fe400078e30ff */
[----:B------:R-:W-:Y:S01]  /*0b80*/  LEA R25, R4, R25, 0x6 ;  /* 0x0000001904197211 */ /* 0x000fe200078e30ff */
        /* <DEDUP_REMOVED lines=8> */
[----:B------:R-:W-:Y:S04]  /*0c10*/  LDS R35, [R20+0x100] ;  /* 0x0001000014237984 */ /* 0x000fe80000000800 */
[----:B------:R-:W4:Y:S04]  /*0c20*/  LDS.128 R12, [R5+0x10] ;  /* 0x00001000050c7984 */ /* 0x000f280000000c00 */
[----:B------:R-:W5:Y:S04]  /*0c30*/  LDS R30, [R20+0x140] ;  /* 0x00014000141e7984 */ /* 0x000f680000000800 */
[----:B------:R-:W5:Y:S01]  /*0c40*/  LDS R37, [R20+0x180] ;  /* 0x0001800014257984 */ /* 0x000f620000000800 */
[----:B0-----:R-:W-:-:S03]  /*0c50*/  FFMA R17, R8, R33, R17 ;  /* 0x0000002108117223 */ /* 0x001fc60000000011 */
[----:B------:R-:W0:Y:S01]  /*0c60*/  LDS R8, [R20+0x1c0] ;  /* 0x0001c00014087984 */ /* 0x000e220000000800 */
[----:B-1----:R-:W-:-:S03]  /*0c70*/  FFMA R9, R34, R9, R17 ;  /* 0x0000000922097223 */ /* 0x002fc60000000011 */
[----:B------:R-:W-:Y:S04]  /*0c80*/  LDS R33, [R20+0x200] ;  /* 0x0002000014217984 */ /* 0x000fe80000000800 */
[----:B------:R-:W1:Y:S01]  /*0c90*/  LDS.128 R16, [R5+0x20] ;  /* 0x0000200005107984 */ /* 0x000e620000000c00 */
[----:B--2---:R-:W-:-:S04]  /*0ca0*/  FFMA R9, R36, R10, R9 ;  /* 0x0000000a24097223 */ /* 0x004fc80000000009 */
[----:B---3--:R-:W-:-:S04]  /*0cb0*/  FFMA R9, R32, R11, R9 ;  /* 0x0000000b20097223 */ /* 0x008fc80000000009 */
[----:B----4-:R-:W-:Y:S02]  /*0cc0*/  FFMA R9, R12, R35, R9 ;  /* 0x000000230c097223 */ /* 0x010fe40000000009 */
[----:B------:R-:W2:Y:S02]  /*0cd0*/  LDS R12, [R20+0x240] ;  /* 0x00024000140c7984 */ /* 0x000ea40000000800 */
[----:B-----5:R-:W-:Y:S02]  /*0ce0*/  FFMA R30, R30, R13, R9 ;  /* 0x0000000d1e1e7223 */ /* 0x020fe40000000009 */
[----:B------:R-:W3:Y:S02]  /*0cf0*/  LDS R13, [R20+0x280] ;  /* 0x00028000140d7984 */ /* 0x000ee40000000800 */
[----:B------:R-:W-:Y:S02]  /*0d00*/  FFMA R37, R37, R14, R30 ;  /* 0x0000000e25257223 */ /* 0x000fe4000000001e */
[----:B------:R-:W4:Y:S04]  /*0d10*/  LDS R14, [R20+0x2c0] ;  /* 0x0002c000140e7984 */ /* 0x000f280000000800 */
[----:B------:R-:W-:Y:S01]  /*0d20*/  LDS R30, [R20+0x340] ;  /* 0x00034000141e7984 */ /* 0x000fe20000000800 */
[----:B0-----:R-:W-:-:S03]  /*0d30*/  FFMA R37, R8, R15, R37 ;  /* 0x0000000f08257223 */ /* 0x001fc60000000025 */
[----:B------:R-:W-:Y:S04]  /*0d40*/  LDS R15, [R20+0x300] ;  /* 0x00030000140f7984 */ /* 0x000fe80000000800 */
[----:B------:R-:W0:Y:S01]  /*0d50*/  LDS.128 R8, [R5+0x30] ;  /* 0x0000300005087984 */ /* 0x000e220000000c00 */
[----:B-1----:R-:W-:-:S03]  /*0d60*/  FFMA R37, R16, R33, R37 ;  /* 0x0000002110257223 */ /* 0x002fc60000000025 */
[----:B------:R-:W1:Y:S04]  /*0d70*/  LDS R33, [R20+0x380] ;  /* 0x0003800014217984 */ /* 0x000e680000000800 */
[----:B------:R-:W5:Y:S01]  /*0d80*/  LDS R16, [R20+0x3c0] ;  /* 0x0003c00014107984 */ /* 0x000f620000000800 */
[----:B--2---:R-:W-:-:S04]  /*0d90*/  FFMA R12, R12, R17, R37 ;  /* 0x000000110c0c7223 */ /* 0x004fc80000000025 */
[----:B---3--:R-:W-:-:S04]  /*0da0*/  FFMA R13, R13, R18, R12 ;  /* 0x000000120d0d7223 */ /* 0x008fc8000000000c */
[----:B----4-:R-:W-:-:S04]  /*0db0*/  FFMA R13, R14, R19, R13 ;  /* 0x000000130e0d7223 */ /* 0x010fc8000000000d */
[----:B0-----:R-:W-:-:S04]  /*0dc0*/  FFMA R13, R8, R15, R13 ;  /* 0x0000000f080d7223 */ /* 0x001fc8000000000d */
[----:B------:R-:W-:-:S04]  /*0dd0*/  FFMA R30, R30, R9, R13 ;  /* 0x000000091e1e7223 */ /* 0x000fc8000000000d */
[----:B-1----:R-:W-:-:S04]  /*0de0*/  FFMA R33, R33, R10, R30 ;  /* 0x0000000a21217223 */ /* 0x002fc8000000001e */
[----:B-----5:R-:W-:Y:S01]  /*0df0*/  FFMA R33, R16, R11, R33 ;  /* 0x0000000b10217223 */ /* 0x020fe20000000021 */
[----:B------:R-:W-:Y:S06]  /*0e00*/  BAR.SYNC.DEFER_BLOCKING 0x0 ;  /* 0x0000000000007b1d */ /* 0x000fec0000010000 */
[----:B------:R-:W-:Y:S05]  /*0e10*/  @P0 BRA `(.L_x_7) ;  /* 0xfffffff400240947 */ /* 0x000fea000383ffff */
.L_x_6:
[----:B------:R-:W-:-:S13]  /*0e20*/  LOP3.LUT P0, R6, R28, 0x3, RZ, 0xc0, !PT ;  /* 0x000000031c067812 */ /* 0x000fda000780c0ff */
[----:B------:R-:W-:Y:S05]  /*0e30*/  @!P0 BRA `(.L_x_5) ;  /* 0x00000008007c8947 */ /* 0x000fea0003800000 */
[----:B------:R-:W-:Y:S02]  /*0e40*/  ISETP.NE.AND P0, PT, R6, 0x1, PT ;  /* 0x000000010600780c */ /* 0x000fe40003f05270 */
[----:B------:R-:W-:-:S04]  /*0e50*/  LOP3.LUT R28, R28, 0x1, RZ, 0xc0, !PT ;  /* 0x000000011c1c7812 */ /* 0x000fc800078ec0ff */
[----:B------:R-:W-:-:S07]  /*0e60*/  ISETP.NE.U32.AND P1, PT, R28, 0x1, PT ;  /* 0x000000011c00780c */ /* 0x000fce0003f25070 */
[----:B------:R-:W-:Y:S06]  /*0e70*/  @!P0 BRA `(.L_x_8) ;  /* 0x0000000400908947 */ /* 0x000fec0003800000 */
[----:B------:R-:W0:Y:S01]  /*0e80*/  LDC.64 R24, c[0x0][0x380] ;  /* 0x0000e000ff187b82 */ /* 0x000e220000000a00 */
[C---:B------:R-:W-:Y:S02]  /*0e90*/  LEA R18, R0.reuse, R3, 0x4 ;  /* 0x0000000300127211 */ /* 0x040fe400078e20ff */
[----:B------:R-:W-:-:S03]  /*0ea0*/  LEA R9, R0, R7, 0x4 ;  /* 0x0000000700097211 */ /* 0x000fc600078e20ff */
[----:B------:R-:W-:Y:S02]  /*0eb0*/  IMAD R13, R18, R4, R21 ;  /* 0x00000004120d7224 */ /* 0x000fe400078e0215 */
[----:B------:R-:W1:Y:S01]  /*0ec0*/  LDC.64 R16, c[0x0][0x388] ;  /* 0x0000e200ff107b82 */ /* 0x000e620000000a00 */
[----:B0-----:R-:W-:-:S05]  /*0ed0*/  IMAD.WIDE R24, R9, 0x4, R24 ;  /* 0x0000000409187825 */ /* 0x001fca00078e0218 */
[----:B------:R-:W2:Y:S01]  /*0ee0*/  LDG.E R19, desc[UR8][R24.64] ;  /* 0x0000000818137981 */ /* 0x000ea2000c1e1900 */
[----:B-1----:R-:W-:-:S05]  /*0ef0*/  IMAD.WIDE R12, R13, 0x4, R16 ;  /* 0x000000040d0c7825 */ /* 0x002fca00078e0210 */
[----:B------:R-:W3:Y:S01]  /*0f00*/  LDG.E R27, desc[UR8][R12.64] ;  /* 0x000000080c1b7981 */ /* 0x000ee2000c1e1900 */
[----:B------:R-:W-:-:S04]  /*0f10*/  UIADD3 UR5, UPT, UPT, UR4, 0x400, URZ ;  /* 0x0000040004057890 */ /* 0x000fc8000fffe0ff */
[----:B------:R-:W-:Y:S01]  /*0f20*/  ULEA UR5, UR6, UR5, 0x18 ;  /* 0x0000000506057291 */ /* 0x000fe2000f8ec0ff */
[----:B------:R-:W-:-:S05]  /*0f30*/  LEA R28, R2, R5, 0x2 ;  /* 0x00000005021c7211 */ /* 0x000fca00078e10ff */
[----:B------:R-:W-:-:S04]  /*0f40*/  LEA R6, R2, UR5, 0x2 ;  /* 0x0000000502067c11 */ /* 0x000fc8000f8e10ff */
[----:B------:R-:W-:Y:S02]  /*0f50*/  LEA R30, R3, R6, 0x6 ;  /* 0x00000006031e7211 */ /* 0x000fe400078e30ff */
[----:B------:R-:W-:Y:S01]  /*0f60*/  IADD3 R18, PT, PT, R18, 0x10, RZ ;  /* 0x0000001012127810 */ /* 0x000fe20007ffe0ff */
        /* <DEDUP_REMOVED lines=11> */
[----:B------:R-:W5:Y:S04]  /*1020*/  LDS R19, [R6+0x180] ;  /* 0x0001800006137984 */ /* 0x000f680000000800 */
[----:B------:R-:W5:Y:S04]  /*1030*/  LDS R20, [R6+0x1c0] ;  /* 0x0001c00006147984 */ /* 0x000f680000000800 */
[----:B------:R-:W-:Y:S01]  /*1040*/  LDS R35, [R6+0x280] ;  /* 0x0002800006237984 */ /* 0x000fe20000000800 */
[----:B0-----:R-:W-:-:S03]  /*1050*/  FFMA R8, R8, R26, R33 ;  /* 0x0000001a08087223 */ /* 0x001fc60000000021 */
[----:B------:R-:W-:Y:S01]  /*1060*/  LDS R33, [R6+0x380] ;  /* 0x0003800006217984 */ /* 0x000fe20000000800 */
[----:B-1----:R-:W-:-:S03]  /*1070*/  FFMA R9, R29, R9, R8 ;  /* 0x000000091d097223 */ /* 0x002fc60000000008 */
[----:B------:R-:W-:Y:S01]  /*1080*/  LDS R29, [R6+0x200] ;  /* 0x00020000061d7984 */ /* 0x000fe20000000800 */
[----:B--2---:R-:W-:-:S03]  /*1090*/  FFMA R10, R32, R10, R9 ;  /* 0x0000000a200a7223 */ /* 0x004fc60000000009 */
[----:B------:R-:W-:Y:S01]  /*10a0*/  LDS R32, [R6+0x2c0] ;  /* 0x0002c00006207984 */ /* 0x000fe20000000800 */
[----:B---3--:R-:W-:-:S03]  /*10b0*/  FFMA R11, R31, R11, R10 ;  /* 0x0000000b1f0b7223 */ /* 0x008fc6000000000a */
[----:B------:R-:W-:Y:S04]  /*10c0*/  LDS R31, [R6+0x300] ;  /* 0x00030000061f7984 */ /* 0x000fe80000000800 */
[----:B------:R-:W-:Y:S01]  /*10d0*/  LDS R26, [R6+0x3c0] ;  /* 0x0003c000061a7984 */ /* 0x000fe20000000800 */
[----:B----4-:R-:W-:-:S03]  /*10e0*/  FFMA R11, R12, R34, R11 ;  /* 0x000000220c0b7223 */ /* 0x010fc6000000000b */
[----:B------:R-:W-:Y:S01]  /*10f0*/  LDS R34, [R6+0x240] ;  /* 0x0002400006227984 */ /* 0x000fe20000000800 */
[----:B-----5:R-:W-:Y:S01]  /*1100*/  FFMA R22, R22, R13, R11 ;  /* 0x0000000d16167223 */ /* 0x020fe2000000000b */
[----:B------:R-:W-:Y:S02]  /*1110*/  IMAD R13, R18, R4, R21 ;  /* 0x00000004120d7224 */ /* 0x000fe400078e0215 */
[----:B------:R-:W0:Y:S01]  /*1120*/  LDS.128 R8, [R5+0x20] ;  /* 0x0000200005087984 */ /* 0x000e220000000c00 */
[----:B------:R-:W-:Y:S01]  /*1130*/  FFMA R19, R19, R14, R22 ;  /* 0x0000000e13137223 */ /* 0x000fe20000000016 */
[----:B------:R-:W-:Y:S02]  /*1140*/  IMAD.WIDE R12, R13, 0x4, R16 ;  /* 0x000000040d0c7825 */ /* 0x000fe400078e0210 */
[----:B------:R-:W-:Y:S02]  /*1150*/  LDS R22, [R6+0x340] ;  /* 0x0003400006167984 */ /* 0x000fe40000000800 */
[----:B------:R-:W-:-:S02]  /*1160*/  FFMA R37, R20, R15, R19 ;  /* 0x0000000f14257223 */ /* 0x000fc40000000013 */
[----:B------:R-:W1:Y:S01]  /*1170*/  LDS.128 R16, [R5+0x30] ;  /* 0x0000300005107984 */ /* 0x000e620000000c00 */
[----:B------:R-:W-:Y:S06]  /*1180*/  BAR.SYNC.DEFER_BLOCKING 0x0 ;  /* 0x0000000000007b1d */ /* 0x000fec0000010000 */
[----:B------:R-:W2:Y:S04]  /*1190*/  LDG.E R25, desc[UR8][R24.64+0x40] ;  /* 0x0000400818197981 */ /* 0x000ea8000c1e1900 */
[----:B------:R-:W3:Y:S01]  /*11a0*/  LDG.E R36, desc[UR8][R12.64] ;  /* 0x000000080c247981 */ /* 0x000ee2000c1e1900 */
[----:B0-----:R-:W-:-:S04]  /*11b0*/  FFMA R37, R8, R29, R37 ;  /* 0x0000001d08257223 */ /* 0x001fc80000000025 */
[----:B------:R-:W-:-:S04]  /*11c0*/  FFMA R34, R34, R9, R37 ;  /* 0x0000000922227223 */ /* 0x000fc80000000025 */
[----:B------:R-:W-:-:S04]  /*11d0*/  FFMA R35, R35, R10, R34 ;  /* 0x0000000a23237223 */ /* 0x000fc80000000022 */
[----:B------:R-:W-:-:S04]  /*11e0*/  FFMA R35, R32, R11, R35 ;  /* 0x0000000b20237223 */ /* 0x000fc80000000023 */
[----:B-1----:R-:W-:-:S04]  /*11f0*/  FFMA R31, R16, R31, R35 ;  /* 0x0000001f101f7223 */ /* 0x002fc80000000023 */
[----:B------:R-:W-:-:S04]  /*1200*/  FFMA R22, R22, R17, R31 ;  /* 0x0000001116167223 */ /* 0x000fc8000000001f */
[----:B------:R-:W-:-:S04]  /*1210*/  FFMA R33, R33, R18, R22 ;  /* 0x0000001221217223 */ /* 0x000fc80000000016 */
[----:B------:R-:W-:Y:S01]  /*1220*/  FFMA R35, R26, R19, R33 ;  /* 0x000000131a237223 */ /* 0x000fe20000000021 */
        /* <DEDUP_REMOVED lines=14> */
[----:B------:R-:W-:Y:S04]  /*1310*/  LDS R33, [R6+0x200] ;  /* 0x0002000006217984 */ /* 0x000fe80000000800 */
[----:B------:R-:W5:Y:S01]  /*1320*/  LDS.128 R16, [R5+0x20] ;  /* 0x0000200005107984 */ /* 0x000f620000000c00 */
[----:B0-----:R-:W-:-:S03]  /*1330*/  FFMA R27, R12, R27, R35 ;  /* 0x0000001b0c1b7223 */ /* 0x001fc60000000023 */
[----:B------:R-:W0:Y:S01]  /*1340*/  LDS R26, [R6+0x240] ;  /* 0x00024000061a7984 */ /* 0x000e220000000800 */
[----:B-1----:R-:W-:-:S03]  /*1350*/  FFMA R20, R20, R13, R27 ;  /* 0x0000000d14147223 */ /* 0x002fc6000000001b */
[----:B------:R-:W1:Y:S01]  /*1360*/  LDS R27, [R6+0x280] ;  /* 0x00028000061b7984 */ /* 0x000e620000000800 */
[----:B--2---:R-:W-:-:S03]  /*1370*/  FFMA R29, R29, R14, R20 ;  /* 0x0000000e1d1d7223 */ /* 0x004fc60000000014 */
[----:B------:R-:W2:Y:S01]  /*1380*/  LDS R20, [R6+0x2c0] ;  /* 0x0002c00006147984 */ /* 0x000ea20000000800 */
[----:B---3--:R-:W-:-:S03]  /*1390*/  FFMA R35, R24, R15, R29 ;  /* 0x0000000f18237223 */ /* 0x008fc6000000001d */
[----:B------:R-:W-:Y:S04]  /*13a0*/  LDS R29, [R6+0x300] ;  /* 0x00030000061d7984 */ /* 0x000fe80000000800 */
[----:B------:R-:W3:Y:S01]  /*13b0*/  LDS.128 R12, [R5+0x30] ;  /* 0x00003000050c7984 */ /* 0x000ee20000000c00 */
[----:B----4-:R-:W-:-:S03]  /*13c0*/  FFMA R35, R8, R25, R35 ;  /* 0x0000001908237223 */ /* 0x010fc60000000023 */
[----:B------:R-:W4:Y:S04]  /*13d0*/  LDS R24, [R6+0x340] ;  /* 0x0003400006187984 */ /* 0x000f280000000800 */
[----:B------:R-:W4:Y:S01]  /*13e0*/  LDS R25, [R6+0x380] ;  /* 0x0003800006197984 */ /* 0x000f220000000800 */
[----:B-----5:R-:W-:-:S03]  /*13f0*/  FFMA R28, R28, R9, R35 ;  /* 0x000000091c1c7223 */ /* 0x020fc60000000023 */
[----:B------:R-:W5:Y:S01]  /*1400*/  LDS R8, [R6+0x3c0] ;  /* 0x0003c00006087984 */ /* 0x000f620000000800 */
[----:B------:R-:W-:-:S04]  /*1410*/  FFMA R31, R31, R10, R28 ;  /* 0x0000000a1f1f7223 */ /* 0x000fc8000000001c */
[----:B------:R-:W-:-:S04]  /*1420*/  FFMA R11, R22, R11, R31 ;  /* 0x0000000b160b7223 */ /* 0x000fc8000000001f */
[----:B------:R-:W-:-:S04]  /*1430*/  FFMA R11, R16, R33, R11 ;  /* 0x00000021100b7223 */ /* 0x000fc8000000000b */
[----:B0-----:R-:W-:-:S04]  /*1440*/  FFMA R26, R26, R17, R11 ;  /* 0x000000111a1a7223 */ /* 0x001fc8000000000b */
[----:B-1----:R-:W-:-:S04]  /*1450*/  FFMA R27, R27, R18, R26 ;  /* 0x000000121b1b7223 */ /* 0x002fc8000000001a */
[----:B--2---:R-:W-:-:S04]  /*1460*/  FFMA R19, R20, R19, R27 ;  /* 0x0000001314137223 */ /* 0x004fc8000000001b */
[----:B---3--:R-:W-:-:S04]  /*1470*/  FFMA R19, R12, R29, R19 ;  /* 0x0000001d0c137223 */ /* 0x008fc80000000013 */
[----:B----4-:R-:W-:-:S04]  /*1480*/  FFMA R24, R24, R13, R19 ;  /* 0x0000000d18187223 */ /* 0x010fc80000000013 */
[----:B------:R-:W-:-:S04]  /*1490*/  FFMA R25, R25, R14, R24 ;  /* 0x0000000e19197223 */ /* 0x000fc80000000018 */
[----:B-----5:R-:W-:Y:S01]  /*14a0*/  FFMA R33, R8, R15, R25 ;  /* 0x0000000f08217223 */ /* 0x020fe20000000019 */
[----:B------:R-:W-:Y:S06]  /*14b0*/  BAR.SYNC.DEFER_BLOCKING 0x0 ;  /* 0x0000000000007b1d */ /* 0x000fec0000010000 */
.L_x_8:
[----:B------:R-:W-:Y:S05]  /*14c0*/  @P1 BRA `(.L_x_5) ;  /* 0x0000000000d81947 */ /* 0x000fea0003800000 */
[----:B------:R-:W0:Y:S01]  /*14d0*/  LDC.64 R8, c[0x0][0x380] ;  /* 0x0000e000ff087b82 */ /* 0x000e220000000a00 */
[C---:B------:R-:W-:Y:S02]  /*14e0*/  LEA R6, R0.reuse, R3, 0x4 ;  /* 0x0000000300067211 */ /* 0x040fe400078e20ff */
[----:B------:R-:W-:-:S03]  /*14f0*/  LEA R7, R0, R7, 0x4 ;  /* 0x0000000700077211 */ /* 0x000fc600078e20ff */
[----:B------:R-:W-:Y:S02]  /*1500*/  IMAD R11, R6, R4, R21 ;  /* 0x00000004060b7224 */ /* 0x000fe400078e0215 */
[----:B------:R-:W1:Y:S01]  /*1510*/  LDC.64 R12, c[0x0][0x388] ;  /* 0x0000e200ff0c7b82 */ /* 0x000e620000000a00 */
[----:B0-----:R-:W-:-:S06]  /*1520*/  IMAD.WIDE R6, R7, 0x4, R8 ;  /* 0x0000000407067825 */ /* 0x001fcc00078e0208 */
[----:B------:R-:W2:Y:S01]  /*1530*/  LDG.E R6, desc[UR8][R6.64] ;  /* 0x0000000806067981 */ /* 0x000ea2000c1e1900 */
[----:B-1----:R-:W-:-:S06]  /*1540*/  IMAD.WIDE R12, R11, 0x4, R12 ;  /* 0x000000040b0c7825 */ /* 0x002fcc00078e020c */
[----:B------:R-:W3:Y:S01]  /*1550*/  LDG.E R12, desc[UR8][R12.64] ;  /* 0x000000080c0c7981 */ /* 0x000ee2000c1e1900 */
[----:B------:R-:W-:-:S04]  /*1560*/  UIADD3 UR4, UPT, UPT, UR4, 0x400, URZ ;  /* 0x0000040004047890 */ /* 0x000fc8000fffe0ff */
[----:B------:R-:W-:Y:S01]  /*1570*/  ULEA UR4, UR6, UR4, 0x18 ;  /* 0x0000000406047291 */ /* 0x000fe2000f8ec0ff */
[----:B------:R-:W-:-:S05]  /*1580*/  LEA R15, R2, R5, 0x2 ;  /* 0x00000005020f7211 */ /* 0x000fca00078e10ff */
[----:B------:R-:W-:-:S04]  /*1590*/  LEA R0, R2, UR4, 0x2 ;  /* 0x0000000402007c11 */ /* 0x000fc8000f8e10ff */
        /* <DEDUP_REMOVED lines=41> */
.L_x_5:
[----:B------:R-:W0:Y:S01]  /*1830*/  LDC.64 R2, c[0x0][0x390] ;  /* 0x0000e400ff027b82 */ /* 0x000e220000000a00 */
[----:B------:R-:W-:-:S04]  /*1840*/  IMAD R21, R23, R4, R21 ;  /* 0x0000000417157224 */ /* 0x000fc800078e0215 */
[----:B0-----:R-:W-:-:S05]  /*1850*/  IMAD.WIDE R2, R21, 0x4, R2 ;  /* 0x0000000415027825 */ /* 0x001fca00078e0202 */
[----:B------:R-:W-:Y:S01]  /*1860*/  STG.E desc[UR8][R2.64], R33 ;  /* 0x0000002102007986 */ /* 0x000fe2000c101908 */
[----:B------:R-:W-:Y:S05]  /*1870*/  EXIT ;  /* 0x000000000000794d */ /* 0x000fea0003800000 */
.L_x_9:
        /* <DEDUP_REMOVED lines=16> */
.L_x_22:


//--------------------- .text._Z12matrixMyselfPfS_S_i --------------------------
	.section	.text._Z12matrixMyselfPfS_S_i,"ax",@progbits
	.align	128
        .global         _Z12matrixMyselfPfS_S_i
        .type           _Z12matrixMyselfPfS_S_i,@function
        .size           _Z12matrixMyselfPfS_S_i,(.L_x_23 - _Z12matrixMyselfPfS_S_i)
        .other          _Z12matrixMyselfPfS_S_i,@"STO_CUDA_ENTRY STV_DEFAULT"
_Z12matrixMyselfPfS_S_i:
.text._Z12matrixMyselfPfS_S_i:
[----:B------:R-:W-:Y:S01]  /*0000*/  LDC R1, c[0x0][0x37c] ;  /* 0x0000df00ff017b82 */ /* 0x000fe20000000800 */
[----:B------:R-:W0:Y:S07]  /*0010*/  S2R R0, SR_TID.Y ;  /* 0x0000000000007919 */ /* 0x000e2e0000002200 */
[----:B------:R-:W1:Y:S01]  /*0020*/  S2UR UR5, SR_CTAID.X ;  /* 0x00000000000579c3 */ /* 0x000e620000002500 */
[----:B------:R-:W2:Y:S01]  /*0030*/  LDCU UR10, c[0x0][0x398] ;  /* 0x00007300ff0a77ac */ /* 0x000ea20008000800 */
[----:B------:R-:W3:Y:S01]  /*0040*/  S2R R2, SR_TID.X ;  /* 0x0000000000027919 */ /* 0x000ee20000002100 */
[----:B------:R-:W4:Y:S05]  /*0050*/  LDCU.64 UR8, c[0x0][0x358] ;  /* 0x00006b00ff0877ac */ /* 0x000f2a0008000a00 */
[----:B------:R-:W0:Y:S01]  /*0060*/  LDC R3, c[0x0][0x364] ;  /* 0x0000d900ff037b82 */ /* 0x000e220000000800 */
[----:B------:R-:W1:Y:S07]  /*0070*/  LDCU UR6, c[0x0][0x360] ;  /* 0x00006c00ff0677ac */ /* 0x000e6e0008000800 */
[----:B------:R-:W0:Y:S01]  /*0080*/  S2UR UR7, SR_CTAID.Y ;  /* 0x00000000000779c3 */ /* 0x000e220000002600 */
[----:B--2---:R-:W-:-:S02]  /*0090*/  UISETP.GE.AND UP0, UPT, UR10, 0x10, UPT ;  /* 0x000000100a00788c */ /* 0x004fc4000bf06270 */
[----:B------:R-:W-:-:S04]  /*00a0*/  USHF.R.S32.HI UR4, URZ, 0x1f, UR10 ;  /* 0x0000001fff047899 */ /* 0x000fc8000801140a */
[----:B------:R-:W-:Y:S02]  /*00b0*/  ULEA.HI UR4, UR4, UR10, URZ, 0x4 ;  /* 0x0000000a04047291 */ /* 0x000fe4000f8f20ff */
[----:B-1----:R-:W-:-:S06]  /*00c0*/  UIMAD UR5, UR5, UR6, URZ ;  /* 0x00000006050572a4 */ /* 0x002fcc000f8e02ff */
[----:B---3--:R-:W-:Y:S01]  /*00d0*/  IADD3 R4, PT, PT, R2, UR5, RZ ;  /* 0x0000000502047c10 */ /* 0x008fe2000fffe0ff */
[----:B0-----:R-:W-:Y:S01]  /*00e0*/  IMAD R3, R3, UR7, R0 ;  /* 0x0000000703037c24 */ /* 0x001fe2000f8e0200 */
[----:B----4-:R-:W-:Y:S06]  /*00f0*/  BRA.U !UP0, `(.L_x_10) ;  /* 0x00000011083c7547 */ /* 0x010fec000b800000 */
[----:B------:R-:W-:Y:S01]  /*0100*/  USHF.R.S32.HI UR6, URZ, 0x4, UR4 ;  /* 0x00000004ff067899 */ /* 0x000fe20008011404 */
[----:B------:R-:W-:Y:S01]  /*0110*/  SHF.R.S32.HI R5, RZ, 0x1f, R4 ;  /* 0x0000001fff057819 */ /* 0x000fe20000011404 */
[----:B------:R-:W-:Y:S02]  /*0120*/  IMAD R15, R3, UR10, RZ ;  /* 0x0000000a030f7c24 */ /* 0x000fe4000f8e02ff */
[----:B------:R-:W-:Y:S01]  /*0130*/  UIADD3 UR4, UPT, UPT, UR6, -0x1, URZ ;  /* 0xffffffff06047890 */ /* 0x000fe2000fffe0ff */
[----:B------:R-:W-:-:S03]  /*0140*/  LEA.HI R5, R5, R4, RZ, 0x4 ;  /* 0x0000000405057211 */ /* 0x000fc600078f20ff */
[----:B------:R-:W-:Y:S01]  /*0150*/  UISETP.GE.U32.AND UP0, UPT, UR4, 0x7, UPT ;  /* 0x000000070400788c */ /* 0x000fe2000bf06070 */
[----:B------:R-:W-:Y:S02]  /*0160*/  LOP3.LUT R7, R5, 0xfffffff0, RZ, 0xc0, !PT ;  /* 0xfffffff005077812 */ /* 0x000fe400078ec0ff */
[----:B------:R-:W-:Y:S01]  /*0170*/  LOP3.LUT R5, R3, 0xf, RZ, 0xc0, !PT ;  /* 0x0000000f03057812 */ /* 0x000fe200078ec0ff */
[----:B------:R-:W-:Y:S01]  /*0180*/  UMOV UR4, URZ ;  /* 0x000000ff00047c82 */ /* 0x000fe20008000000 */
[----:B------:R-:W-:-:S03]  /*0190*/  IADD3 R7, PT, PT, R4, -R7, RZ ;  /* 0x8000000704077210 */ /* 0x000fc60007ffe0ff */
[----:B------:R-:W-:Y:S02]  /*01a0*/  IMAD R19, R5, UR10, RZ ;  /* 0x0000000a05137c24 */ /* 0x000fe4000f8e02ff */
[----:B------:R-:W-:Y:S01]  /*01b0*/  IMAD R33, R7, UR10, RZ ;  /* 0x0000000a07217c24 */ /* 0x000fe2000f8e02ff */
[----:B------:R-:W-:Y:S06]  /*01c0*/  BRA.U !UP0, `(.L_x_11) ;  /* 0x0000000508fc7547 */ /* 0x000fec000b800000 */
[----:B------:R-:W0:Y:S01]  /*01d0*/  S2UR UR7, SR_CgaCtaId ;  /* 0x00000000000779c3 */ /* 0x000e220000008800 */
[----:B------:R-:W-:Y:S01]  /*01e0*/  IMAD R17, R0, UR10, RZ ;  /* 0x0000000a00117c24 */ /* 0x000fe2000f8e02ff */
[----:B------:R-:W-:Y:S01]  /*01f0*/  UMOV UR4, 0x400 ;  /* 0x0000040000047882 */ /* 0x000fe20000000000 */
[----:B------:R-:W-:Y:S01]  /*0200*/  ULOP3.LUT UR6, UR6, 0x7fffff8, URZ, 0xc0, !UPT ;  /* 0x07fffff806067892 */ /* 0x000fe2000f8ec0ff */
[-C--:B------:R-:W-:Y:S01]  /*0210*/  IADD3 R37, PT, PT, R15, R2.reuse, RZ ;  /* 0x000000020f257210 */ /* 0x080fe20007ffe0ff */
[C-C-:B------:R-:W-:Y:S01]  /*0220*/  IMAD R8, R17.reuse, 0x2, R2.reuse ;  /* 0x0000000211087824 */ /* 0x140fe200078e0202 */
[C---:B------:R-:W-:Y:S01]  /*0230*/  LEA R14, R17.reuse, R2, 0x2 ;  /* 0x00000002110e7211 */ /* 0x040fe200078e10ff */
[C-C-:B------:R-:W-:Y:S01]  /*0240*/  IMAD R12, R17.reuse, 0x3, R2.reuse ;  /* 0x00000003110c7824 */ /* 0x140fe200078e0202 */
[CC--:B------:R-:W-:Y:S01]  /*0250*/  LEA R35, R2.reuse, R15.reuse, 0x1 ;  /* 0x0000000f02237211 */ /* 0x0c0fe200078e08ff */
[C-C-:B------:R-:W-:Y:S01]  /*0260*/  IMAD R18, R17.reuse, 0x6, R2.reuse ;  /* 0x0000000611127824 */ /* 0x140fe200078e0202 */
[----:B------:R-:W-:Y:S01]  /*0270*/  LEA R7, R2, R15, 0x2 ;  /* 0x0000000f02077211 */ /* 0x000fe200078e10ff */
[C-C-:B------:R-:W-:Y:S01]  /*0280*/  IMAD R32, R17.reuse, 0x7, R2.reuse ;  /* 0x0000000711207824 */ /* 0x140fe200078e0202 */
[----:B------:R-:W-:Y:S01]  /*0290*/  MOV R10, R4 ;  /* 0x00000004000a7202 */ /* 0x000fe20000000f00 */
[----:B------:R-:W-:Y:S01]  /*02a0*/  IMAD R16, R17, 0x5, R2 ;  /* 0x0000000511107824 */ /* 0x000fe200078e0202 */
[----:B------:R-:W-:Y:S01]  /*02b0*/  IADD3 R6, PT, PT, R4, R17, RZ ;  /* 0x0000001104067210 */ /* 0x000fe20007ffe0ff */
[--C-:B------:R-:W-:Y:S01]  /*02c0*/  IMAD R5, R2, 0x3, R15.reuse ;  /* 0x0000000302057824 */ /* 0x100fe200078e020f */
[----:B------:R-:W-:Y:S01]  /*02d0*/  IADD3 R8, PT, PT, R8, UR5, RZ ;  /* 0x0000000508087c10 */ /* 0x000fe2000fffe0ff */
[--C-:B------:R-:W-:Y:S01]  /*02e0*/  IMAD R9, R2, 0x5, R15.reuse ;  /* 0x0000000502097824 */ /* 0x100fe200078e020f */
[----:B------:R-:W-:Y:S01]  /*02f0*/  IADD3 R12, PT, PT, R12, UR5, RZ ;  /* 0x000000050c0c7c10 */ /* 0x000fe2000fffe0ff */
[--C-:B------:R-:W-:Y:S01]  /*0300*/  IMAD R11, R2, 0x6, R15.reuse ;  /* 0x00000006020b7824 */ /* 0x100fe200078e020f */
[----:B------:R-:W-:Y:S01]  /*0310*/  IADD3 R14, PT, PT, R14, UR5, RZ ;  /* 0x000000050e0e7c10 */ /* 0x000fe2000fffe0ff */
[----:B------:R-:W-:Y:S01]  /*0320*/  IMAD R13, R2, 0x7, R15 ;  /* 0x00000007020d7824 */ /* 0x000fe200078e020f */
[----:B------:R-:W-:Y:S01]  /*0330*/  IADD3 R18, PT, PT, R18, UR5, RZ ;  /* 0x0000000512127c10 */ /* 0x000fe2000fffe0ff */
[----:B------:R-:W-:Y:S01]  /*0340*/  VIADD R16, R16, UR5 ;  /* 0x0000000510107c36 */ /* 0x000fe20008000000 */
[----:B0-----:R-:W-:Y:S01]  /*0350*/  ULEA UR4, UR7, UR4, 0x18 ;  /* 0x0000000407047291 */ /* 0x001fe2000f8ec0ff */
[----:B------:R-:W-:Y:S01]  /*0360*/  IADD3 R32, PT, PT, R32, UR5, RZ ;  /* 0x0000000520207c10 */ /* 0x000fe2000fffe0ff */
[----:B------:R-:W-:-:S04]  /*0370*/  UIADD3 UR6, UPT, UPT, -UR6, URZ, URZ ;  /* 0x000000ff06067290 */ /* 0x000fc8000fffe1ff */
[----:B------:R-:W-:Y:S02]  /*0380*/  LEA R33, R33, UR4, 0x2 ;  /* 0x0000000421217c11 */ /* 0x000fe4000f8e10ff */
[----:B------:R-:W-:-:S07]  /*0390*/  LEA R19, R19, UR4, 0x2 ;  /* 0x0000000413137c11 */ /* 0x000fce000f8e10ff */
.L_x_12:
[----:B-1----:R-:W0:Y:S08]  /*03a0*/  LDC.64 R20, c[0x0][0x380] ;  /* 0x0000e000ff147b82 */ /* 0x002e300000000a00 */
[----:B------:R-:W1:Y:S01]  /*03b0*/  LDC.64 R22, c[0x0][0x388] ;  /* 0x0000e200ff167b82 */ /* 0x000e620000000a00 */
[----:B0-----:R-:W-:-:S05]  /*03c0*/  IMAD.WIDE.U32 R30, R15, 0x4, R20 ;  /* 0x000000040f1e7825 */ /* 0x001fca00078e0014 */
[----:B------:R-:W2:Y:S01]  /*03d0*/  LDG.E R36, desc[UR8][R30.64] ;  /* 0x000000081e247981 */ /* 0x000ea2000c1e1900 */
[----:B-1----:R-:W-:-:S06]  /*03e0*/  IMAD.WIDE R28, R10, 0x4, R22 ;  /* 0x000000040a1c7825 */ /* 0x002fcc00078e0216 */
[----:B------:R-:W3:Y:S01]  /*03f0*/  LDG.E R28, desc[UR8][R28.64] ;  /* 0x000000081c1c7981 */ /* 0x000ee2000c1e1900 */
[----:B------:R-:W-:-:S04]  /*0400*/  IMAD.WIDE.U32 R26, R37, 0x4, R20 ;  /* 0x00000004251a7825 */ /* 0x000fc800078e0014 */
[----:B------:R-:W-:Y:S01]  /*0410*/  IMAD.WIDE R24, R6, 0x4, R22 ;  /* 0x0000000406187825 */ /* 0x000fe200078e0216 */
[----:B--2---:R-:W-:Y:S04]  /*0420*/  STS [R19], R36 ;  /* 0x0000002413007388 */ /* 0x004fe80000000800 */
[----:B---3--:R0:W-:Y:S01]  /*0430*/  STS [R33], R28 ;  /* 0x0000001c21007388 */ /* 0x0081e20000000800 */
[----:B------:R-:W-:Y:S06]  /*0440*/  BAR.SYNC.DEFER_BLOCKING 0x0 ;  /* 0x0000000000007b1d */ /* 0x000fec0000010000 */
[----:B------:R-:W2:Y:S04]  /*0450*/  LDG.E R26, desc[UR8][R26.64] ;  /* 0x000000081a1a7981 */ /* 0x000ea8000c1e1900 */
[----:B------:R1:W3:Y:S01]  /*0460*/  LDG.E R24, desc[UR8][R24.64] ;  /* 0x0000000818187981 */ /* 0x0002e2000c1e1900 */
[----:B------:R-:W-:-:S02]  /*0470*/  LEA R34, R0, R33, 0x2 ;  /* 0x0000002100227211 */ /* 0x000fc400078e10ff */
[----:B-1----:R-:W-:Y:S01]  /*0480*/  LEA R25, R2, R19, 0x2 ;  /* 0x0000001302197211 */ /* 0x002fe200078e10ff */
[----:B------:R-:W-:-:S04]  /*0490*/  IMAD.WIDE.U32 R30, R35, 0x4, R20 ;  /* 0x00000004231e7825 */ /* 0x000fc800078e0014 */
[----:B0-----:R-:W-:Y:S01]  /*04a0*/  IMAD.WIDE R28, R8, 0x4, R22 ;  /* 0x00000004081c7825 */ /* 0x001fe200078e0216 */
[----:B--2---:R0:W-:Y:S04]  /*04b0*/  STS [R25], R26 ;  /* 0x0000001a19007388 */ /* 0x0041e80000000800 */
[----:B---3--:R1:W-:Y:S01]  /*04c0*/  STS [R34], R24 ;  /* 0x0000001822007388 */ /* 0x0083e20000000800 */
[----:B------:R-:W-:Y:S06]  /*04d0*/  BAR.SYNC.DEFER_BLOCKING 0x0 ;  /* 0x0000000000007b1d */ /* 0x000fec0000010000 */
[----:B------:R-:W2:Y:S04]  /*04e0*/  LDG.E R30, desc[UR8][R30.64] ;  /* 0x000000081e1e7981 */ /* 0x000ea8000c1e1900 */
[----:B------:R3:W4:Y:S01]  /*04f0*/  LDG.E R28, desc[UR8][R28.64] ;  /* 0x000000081c1c7981 */ /* 0x000722000c1e1900 */
[----:B------:R-:W-:Y:S01]  /*0500*/  IMAD R36, R0, 0x4, R34 ;  /* 0x0000000400247824 */ /* 0x000fe200078e0222 */
[----:B---3--:R-:W-:Y:S01]  /*0510*/  LEA R29, R2, R25, 0x2 ;  /* 0x00000019021d7211 */ /* 0x008fe200078e10ff */
[----:B0-----:R-:W-:-:S04]  /*0520*/  IMAD.WIDE.U32 R26, R5, 0x4, R20 ;  /* 0x00000004051a7825 */ /* 0x001fc800078e0014 */
[----:B-1----:R-:W-:Y:S01]  /*0530*/  IMAD.WIDE R24, R12, 0x4, R22 ;  /* 0x000000040c187825 */ /* 0x002fe200078e0216 */
[----:B--2---:R0:W-:Y:S04]  /*0540*/  STS [R29], R30 ;  /* 0x0000001e1d007388 */ /* 0x0041e80000000800 */
[----:B----4-:R1:W-:Y:S01]  /*0550*/  STS [R36], R28 ;  /* 0x0000001c24007388 */ /* 0x0103e20000000800 */
[----:B------:R-:W-:Y:S06]  /*0560*/  BAR.SYNC.DEFER_BLOCKING 0x0 ;  /* 0x0000000000007b1d */ /* 0x000fec0000010000 */
[----:B------:R-:W2:Y:S04]  /*0570*/  LDG.E R26, desc[UR8][R26.64] ;  /* 0x000000081a1a7981 */ /* 0x000ea8000c1e1900 */
[----:B------:R3:W4:Y:S01]  /*0580*/  LDG.E R27, desc[UR8][R24.64] ;  /* 0x00000008181b7981 */ /* 0x000722000c1e1900 */
[----:B------:R-:W-:-:S02]  /*0590*/  LEA R34, R0, R36, 0x2 ;  /* 0x0000002400227211 */ /* 0x000fc400078e10ff */
        /* <DEDUP_REMOVED lines=15> */
[----:B------:R2:W3:Y:S04]  /*0690*/  LDG.E R24, desc[UR8][R24.64] ;  /* 0x0000000818187981 */ /* 0x0004e8000c1e1900 */
[----:B------:R-:W4:Y:S01]  /*06a0*/  LDG.E R26, desc[UR8][R26.64] ;  /* 0x000000081a1a7981 */ /* 0x000f22000c1e1900 */
[----:B------:R-:W-:Y:S01]  /*06b0*/  IMAD R34, R0, 0x4, R36 ;  /* 0x0000000400227824 */ /* 0x000fe200078e0224 */
[----:B--2---:R-:W-:Y:S01]  /*06c0*/  LEA R25, R2, R29, 0x2 ;  /* 0x0000001d02197211 */ /* 0x004fe200078e10ff */
[----:B0-----:R-:W-:-:S04]  /*06d0*/  IMAD.WIDE.U32 R28, R11, 0x4, R20 ;  /* 0x000000040b1c7825 */ /* 0x001fc800078e0014 */
[----:B-1----:R-:W-:Y:S01]  /*06e0*/  IMAD.WIDE R30, R18, 0x4, R22 ;  /* 0x00000004121e7825 */ /* 0x002fe200078e0216 */
[----:B---3--:R0:W-:Y:S04]  /*06f0*/  STS [R25], R24 ;  /* 0x0000001819007388 */ /* 0x0081e80000000800 */
[----:B----4-:R1:W-:Y:S01]  /*0700*/  STS [R34], R26 ;  /* 0x0000001a22007388 */ /* 0x0103e20000000800 */
[----:B------:R-:W-:Y:S06]  /*0710*/  BAR.SYNC.DEFER_BLOCKING 0x0 ;  /* 0x0000000000007b1d */ /* 0x000fec0000010000 */
[----:B------:R-:W2:Y:S04]  /*0720*/  LDG.E R29, desc[UR8][R28.64] ;  /* 0x000000081c1d7981 */ /* 0x000ea8000c1e1900 */
[----:B------:R-:W3:Y:S01]  /*0730*/  LDG.E R30, desc[UR8][R30.64] ;  /* 0x000000081e1e7981 */ /* 0x000ee2000c1e1900 */
[----:B0-----:R-:W-:-:S02]  /*0740*/  LEA R24, R2, R25, 0x2 ;  /* 0x0000001902187211 */ /* 0x001fc400078e10ff */
[----:B------:R-:W-:Y:S01]  /*0750*/  LEA R27, R0, R34, 0x2 ;  /* 0x00000022001b7211 */ /* 0x000fe200078e10ff */
[----:B------:R-:W-:-:S04]  /*0760*/  IMAD.WIDE.U32 R20, R13, 0x4, R20 ;  /* 0x000000040d147825 */ /* 0x000fc800078e0014 */
[----:B------:R-:W-:Y:S01]  /*0770*/  IMAD.WIDE R22, R32, 0x4, R22 ;  /* 0x0000000420167825 */ /* 0x000fe200078e0216 */
[----:B--2---:R1:W-:Y:S04]  /*0780*/  STS [R24], R29 ;  /* 0x0000001d18007388 */ /* 0x0043e80000000800 */
[----:B---3--:R1:W-:Y:S01]  /*0790*/  STS [R27], R30 ;  /* 0x0000001e1b007388 */ /* 0x0083e20000000800 */
[----:B------:R-:W-:Y:S06]  /*07a0*/  BAR.SYNC.DEFER_BLOCKING 0x0 ;  /* 0x0000000000007b1d */ /* 0x000fec0000010000 */
[----:B------:R-:W2:Y:S04]  /*07b0*/  LDG.E R20, desc[UR8][R20.64] ;  /* 0x0000000814147981 */ /* 0x000ea8000c1e1900 */
[----:B------:R-:W3:Y:S01]  /*07c0*/  LDG.E R22, desc[UR8][R22.64] ;  /* 0x0000000816167981 */ /* 0x000ee2000c1e1900 */
[----:B------:R-:W-:-:S02]  /*07d0*/  LEA R25, R2, R24, 0x2 ;  /* 0x0000001802197211 */ /* 0x000fc400078e10ff */
[----:B------:R-:W-:Y:S01]  /*07e0*/  LEA R31, R0, R27, 0x2 ;  /* 0x0000001b001f7211 */ /* 0x000fe200078e10ff */
[----:B------:R-:W-:-:S04]  /*07f0*/  UIADD3 UR6, UPT, UPT, UR6, 0x8, URZ ;  /* 0x0000000806067890 */ /* 0x000fc8000fffe0ff */
[----:B------:R-:W-:Y:S01]  /*0800*/  UISETP.NE.AND UP0, UPT, UR6, URZ, UPT ;  /* 0x000000ff0600728c */ /* 0x000fe2000bf05270 */
[C---:B------:R-:W-:Y:S01]  /*0810*/  LEA R37, R2.reuse, R37, 0x3 ;  /* 0x0000002502257211 */ /* 0x040fe200078e18ff */
[C---:B------:R-:W-:Y:S01]  /*0820*/  IMAD R5, R2.reuse, 0x8, R5 ;  /* 0x0000000802057824 */ /* 0x040fe200078e0205 */
[C---:B------:R-:W-:Y:S01]  /*0830*/  LEA R35, R2.reuse, R35, 0x3 ;  /* 0x0000002302237211 */ /* 0x040fe200078e18ff */
[----:B------:R-:W-:Y:S01]  /*0840*/  IMAD R8, R17, 0x8, R8 ;  /* 0x0000000811087824 */ /* 0x000fe200078e0208 */
[C---:B------:R-:W-:Y:S01]  /*0850*/  LEA R7, R2.reuse, R7, 0x3 ;  /* 0x0000000702077211 */ /* 0x040fe200078e18ff */
[C---:B------:R-:W-:Y:S01]  /*0860*/  IMAD R19, R2.reuse, 0x20, R19 ;  /* 0x0000002002137824 */ /* 0x040fe200078e0213 */
[C---:B------:R-:W-:Y:S02]  /*0870*/  LEA R9, R2.reuse, R9, 0x3 ;  /* 0x0000000902097211 */ /* 0x040fe400078e18ff */
[C---:B------:R-:W-:Y:S02]  /*0880*/  LEA R11, R2.reuse, R11, 0x3 ;  /* 0x0000000b020b7211 */ /* 0x040fe400078e18ff */
[----:B------:R-:W-:-:S02]  /*0890*/  LEA R13, R2, R13, 0x3 ;  /* 0x0000000d020d7211 */ /* 0x000fc400078e18ff */
[----:B------:R-:W-:Y:S02]  /*08a0*/  LEA R15, R2, R15, 0x3 ;  /* 0x0000000f020f7211 */ /* 0x000fe400078e18ff */
[C---:B------:R-:W-:Y:S02]  /*08b0*/  LEA R6, R17.reuse, R6, 0x3 ;  /* 0x0000000611067211 */ /* 0x040fe400078e18ff */
[C---:B------:R-:W-:Y:S02]  /*08c0*/  LEA R12, R17.reuse, R12, 0x3 ;  /* 0x0000000c110c7211 */ /* 0x040fe400078e18ff */
[C---:B------:R-:W-:Y:S02]  /*08d0*/  LEA R14, R17.reuse, R14, 0x3 ;  /* 0x0000000e110e7211 */ /* 0x040fe400078e18ff */
[C---:B------:R-:W-:Y:S02]  /*08e0*/  LEA R16, R17.reuse, R16, 0x3 ;  /* 0x0000001011107211 */ /* 0x040fe400078e18ff */
[----:B------:R-:W-:-:S02]  /*08f0*/  LEA R18, R17, R18, 0x3 ;  /* 0x0000001211127211 */ /* 0x000fc400078e18ff */
[C---:B------:R-:W-:Y:S02]  /*0900*/  LEA R32, R17.reuse, R32, 0x3 ;  /* 0x0000002011207211 */ /* 0x040fe400078e18ff */
[----:B------:R-:W-:Y:S02]  /*0910*/  LEA R10, R17, R10, 0x3 ;  /* 0x0000000a110a7211 */ /* 0x000fe400078e18ff */
[----:B------:R-:W-:Y:S01]  /*0920*/  LEA R33, R0, R33, 0x5 ;  /* 0x0000002100217211 */ /* 0x000fe200078e28ff */
[----:B--2---:R1:W-:Y:S04]  /*0930*/  STS [R25], R20 ;  /* 0x0000001419007388 */ /* 0x0043e80000000800 */
[----:B---3--:R1:W-:Y:S01]  /*0940*/  STS [R31], R22 ;  /* 0x000000161f007388 */ /* 0x0083e20000000800 */
[----:B------:R-:W-:Y:S06]  /*0950*/  BAR.SYNC.DEFER_BLOCKING 0x0 ;  /* 0x0000000000007b1d */ /* 0x000fec0000010000 */
[----:B------:R-:W-:Y:S05]  /*0960*/  BRA.U UP0, `(.L_x_12) ;  /* 0xfffffff9008c7547 */ /* 0x000fea000b83ffff */
[----:B------:R-:W0:Y:S02]  /*0970*/  LDCU UR4, c[0x0][0x398] ;  /* 0x00007300ff0477ac */ /* 0x000e240008000800 */
[----:B0-----:R-:W-:-:S04]  /*0980*/  USHF.R.S32.HI UR5, URZ, 0x1f, UR4 ;  /* 0x0000001fff057899 */ /* 0x001fc80008011404 */
[----:B------:R-:W-:-:S04]  /*0990*/  ULEA.HI UR5, UR5, UR4, URZ, 0x4 ;  /* 0x0000000405057291 */ /* 0x000fc8000f8f20ff */
[----:B------:R-:W-:-:S04]  /*09a0*/  USHF.R.S32.HI UR5, URZ, 0x4, UR5 ;  /* 0x00000004ff057899 */ /* 0x000fc80008011405 */
[----:B------:R-:W-:-:S12]  /*09b0*/  ULOP3.LUT UR4, UR5, 0x7fffff8, URZ, 0xc0, !UPT ;  /* 0x07fffff805047892 */ /* 0x000fd8000f8ec0ff */
.L_x_11:
[----:B------:R-:W0:Y:S02]  /*09c0*/  LDCU UR11, c[0x0][0x398] ;  /* 0x00007300ff0b77ac */ /* 0x000e240008000800 */
[----:B0-----:R-:W-:-:S04]  /*09d0*/  USHF.R.S32.HI UR5, URZ, 0x1f, UR11 ;  /* 0x0000001fff057899 */ /* 0x001fc8000801140b */
[----:B------:R-:W-:-:S04]  /*09e0*/  ULEA.HI UR5, UR5, UR11, URZ, 0x4 ;  /* 0x0000000b05057291 */ /* 0x000fc8000f8f20ff */
[----:B------:R-:W-:-:S04]  /*09f0*/  USHF.R.S32.HI UR7, URZ, 0x4, UR5 ;  /* 0x00000004ff077899 */ /* 0x000fc80008011405 */
[----:B------:R-:W-:-:S09]  /*0a00*/  ULOP3.LUT UP0, UR5, UR7, 0x7, URZ, 0xc0, !UPT ;  /* 0x0000000707057892 */ /* 0x000fd2000f80c0ff */
[----:B------:R-:W-:Y:S05]  /*0a10*/  BRA.U !UP0, `(.L_x_10) ;  /* 0x0000000508f47547 */ /* 0x000fea000b800000 */
[----:B------:R-:W-:Y:S01]  /*0a20*/  SHF.R.S32.HI R5, RZ, 0x1f, R4 ;  /* 0x0000001fff057819 */ /* 0x000fe20000011404 */
[----:B------:R-:W-:Y:S01]  /*0a30*/  UISETP.GE.U32.AND UP0, UPT, UR5, 0x4, UPT ;  /* 0x000000040500788c */ /* 0x000fe2000bf06070 */
[----:B------:R-:W-:Y:S01]  /*0a40*/  LOP3.LUT R8, R3, 0xf, RZ, 0xc0, !PT ;  /* 0x0000000f03087812 */ /* 0x000fe200078ec0ff */
[----:B------:R-:W-:Y:S01]  /*0a50*/  ULOP3.LUT UR10, UR7, 0x3, URZ, 0xc0, !UPT ;  /* 0x00000003070a7892 */ /* 0x000fe2000f8ec0ff */
[----:B------:R-:W-:Y:S01]  /*0a60*/  LEA.HI R5, R5, R4, RZ, 0x4 ;  /* 0x0000000405057211 */ /* 0x000fe200078f20ff */
[----:B------:R-:W-:Y:S02]  /*0a70*/  IMAD R7, R3, UR11, RZ ;  /* 0x0000000b03077c24 */ /* 0x000fe4000f8e02ff */
[----:B------:R-:W-:Y:S01]  /*0a80*/  UISETP.NE.AND UP1, UPT, UR10, URZ, UPT ;  /* 0x000000ff0a00728c */ /* 0x000fe2000bf25270 */
[----:B------:R-:W-:-:S04]  /*0a90*/  LOP3.LUT R5, R5, 0xfffffff0, RZ, 0xc0, !PT ;  /* 0xfffffff005057812 */ /* 0x000fc800078ec0ff */
[----:B------:R-:W-:Y:S01]  /*0aa0*/  IADD3 R6, PT, PT, R4, -R5, RZ ;  /* 0x8000000504067210 */ /* 0x000fe20007ffe0ff */
[----:B------:R-:W-:-:S04]  /*0ab0*/  IMAD R5, R8, UR11, RZ ;  /* 0x0000000b08057c24 */ /* 0x000fc8000f8e02ff */
[----:B------:R-:W-:Y:S01]  /*0ac0*/  IMAD R6, R6, UR11, RZ ;  /* 0x0000000b06067c24 */ /* 0x000fe2000f8e02ff */
[----:B------:R-:W-:Y:S06]  /*0ad0*/  BRA.U !UP0, `(.L_x_13) ;  /* 0x0000000108e07547 */ /* 0x000fec000b800000 */
[----:B------:R-:W0:Y:S01]  /*0ae0*/  LDC.64 R10, c[0x0][0x380] ;  /* 0x0000e000ff0a7b82 */ /* 0x000e220000000a00 */
[----:B------:R-:W-:Y:S02]  /*0af0*/  IMAD R19, R0, UR4, RZ ;  /* 0x0000000400137c24 */ /* 0x000fe4000f8e02ff */
[----:B------:R-:W-:Y:S02]  /*0b00*/  IMAD R17, R2, UR4, R7 ;  /* 0x0000000402117c24 */ /* 0x000fe4000f8e0207 */
[----:B------:R-:W-:-:S03]  /*0b10*/  IMAD R15, R19, UR11, R4 ;  /* 0x0000000b130f7c24 */ /* 0x000fc6000f8e0204 */
[----:B------:R-:W2:Y:S01]  /*0b20*/  LDC.64 R8, c[0x0][0x388] ;  /* 0x0000e200ff087b82 */ /* 0x000ea20000000a00 */
[----:B0-----:R-:W-:-:S05]  /*0b30*/  IMAD.WIDE.U32 R12, R17, 0x4, R10 ;  /* 0x00000004110c7825 */ /* 0x001fca00078e000a */
[----:B------:R0:W3:Y:S01]  /*0b40*/  LDG.E R18, desc[UR8][R12.64] ;  /* 0x000000080c127981 */ /* 0x0000e2000c1e1900 */
[----:B--2---:R-:W-:-:S05]  /*0b50*/  IMAD.WIDE R14, R15, 0x4, R8 ;  /* 0x000000040f0e7825 */ /* 0x004fca00078e0208 */
[----:B-1----:R1:W2:Y:S01]  /*0b60*/  LDG.E R20, desc[UR8][R14.64] ;  /* 0x000000080e147981 */ /* 0x0022a2000c1e1900 */
[----:B------:R-:W4:Y:S01]  /*0b70*/  S2UR UR6, SR_CgaCtaId ;  /* 0x00000000000679c3 */ /* 0x000f220000008800 */
[----:B------:R-:W-:Y:S01]  /*0b80*/  UMOV UR5, 0x400 ;  /* 0x0000040000057882 */ /* 0x000fe20000000000 */
[----:B------:R-:W-:Y:S01]  /*0b90*/  IMAD R16, R2, UR4, R5 ;  /* 0x0000000402107c24 */ /* 0x000fe2000f8e0205 */
[----:B------:R-:W-:Y:S02]  /*0ba0*/  IADD3 R21, PT, PT, R6, R19, RZ ;  /* 0x0000001306157210 */ /* 0x000fe40007ffe0ff */
[----:B------:R-:W-:Y:S01]  /*0bb0*/  IADD3 R23, PT, PT, R19, R0, RZ ;  /* 0x0000000013177210 */ /* 0x000fe20007ffe0ff */
[----:B----4-:R-:W-:-:S06]  /*0bc0*/  ULEA UR5, UR6, UR5, 0x18 ;  /* 0x0000000506057291 */ /* 0x010fcc000f8ec0ff */
[----:B------:R-:W-:Y:S02]  /*0bd0*/  LEA R19, R16, UR5, 0x2 ;  /* 0x0000000510137c11 */ /* 0x000fe4000f8e10ff */
[----:B------:R-:W-:Y:S02]  /*0be0*/  LEA R21, R21, UR5, 0x2 ;  /* 0x0000000515157c11 */ /* 0x000fe4000f8e10ff */
[----:B------:R-:W-:Y:S01]  /*0bf0*/  IADD3 R17, PT, PT, R17, R2, RZ ;  /* 0x0000000211117210 */ /* 0x000fe20007ffe0ff */
[----:B------:R-:W-:-:S04]  /*0c00*/  IMAD R25, R23, UR11, R4 ;  /* 0x0000000b17197c24 */ /* 0x000fc8000f8e0204 */
[----:B0-----:R-:W-:-:S04]  /*0c10*/  IMAD.WIDE.U32 R12, R17, 0x4, R10 ;  /* 0x00000004110c7825 */ /* 0x001fc800078e000a */
[----:B-1----:R-:W-:Y:S01]  /*0c20*/  IMAD.WIDE R14, R25, 0x4, R8 ;  /* 0x00000004190e7825 */ /* 0x002fe200078e0208 */
[----:B---3--:R0:W-:Y:S04]  /*0c30*/  STS [R19], R18 ;  /* 0x0000001213007388 */ /* 0x0081e80000000800 */
[----:B--2---:R2:W-:Y:S01]  /*0c40*/  STS [R21], R20 ;  /* 0x0000001415007388 */ /* 0x0045e20000000800 */
[----:B------:R-:W-:Y:S06]  /*0c50*/  BAR.SYNC.DEFER_BLOCKING 0x0 ;  /* 0x0000000000007b1d */ /* 0x000fec0000010000 */
[----:B------:R-:W3:Y:S04]  /*0c60*/  LDG.E R12, desc[UR8][R12.64] ;  /* 0x000000080c0c7981 */ /* 0x000ee8000c1e1900 */
[----:B------:R-:W4:Y:S01]  /*0c70*/  LDG.E R14, desc[UR8][R14.64] ;  /* 0x000000080e0e7981 */ /* 0x000f22000c1e1900 */
[----:B------:R-:W-:-:S02]  /*0c80*/  IADD3 R29, PT, PT, R23, R0, RZ ;  /* 0x00000000171d7210 */ /* 0x000fc40007ffe0ff */
[----:B------:R-:W-:Y:S02]  /*0c90*/  LEA R23, R2, R19, 0x2 ;  /* 0x0000001302177211 */ /* 0x000fe400078e10ff */
[----:B------:R-:W-:Y:S01]  /*0ca0*/  LEA R25, R0, R21, 0x2 ;  /* 0x0000001500197211 */ /* 0x000fe200078e10ff */
[----:B------:R-:W-:Y:S02]  /*0cb0*/  IMAD.IADD R27, R17, 0x1, R2 ;  /* 0x00000001111b7824 */ /* 0x000fe400078e0202 */
[----:B------:R-:W-:Y:S02]  /*0cc0*/  IMAD R31, R29, UR11, R4 ;  /* 0x0000000b1d1f7c24 */ /* 0x000fe4000f8e0204 */
[----:B------:R-:W-:-:S04]  /*0cd0*/  IMAD.WIDE.U32 R16, R27, 0x4, R10 ;  /* 0x000000041b107825 */ /* 0x000fc800078e000a */
[----:B0-----:R-:W-:Y:S01]  /*0ce0*/  IMAD.WIDE R18, R31, 0x4, R8 ;  /* 0x000000041f127825 */ /* 0x001fe200078e0208 */
[----:B---3--:R2:W-:Y:S04]  /*0cf0*/  STS [R23], R12 ;  /* 0x0000000c17007388 */ /* 0x0085e80000000800 */
[----:B----4-:R2:W-:Y:S01]  /*0d00*/  STS [R25], R14 ;  /* 0x0000000e19007388 */ /* 0x0105e20000000800 */
[----:B------:R-:W-:Y:S06]  /*0d10*/  BAR.SYNC.DEFER_BLOCKING 0x0 ;  /* 0x0000000000007b1d */ /* 0x000fec0000010000 */
[----:B------:R-:W3:Y:S04]  /*0d20*/  LDG.E R16, desc[UR8][R16.64] ;  /* 0x0000000810107981 */ /* 0x000ee8000c1e1900 */
[----:B------:R-:W4:Y:S01]  /*0d30*/  LDG.E R18, desc[UR8][R18.64] ;  /* 0x0000000812127981 */ /* 0x000f22000c1e1900 */
[----:B------:R-:W-:-:S02]  /*0d40*/  LEA R13, R2, R23, 0x2 ;  /* 0x00000017020d7211 */ /* 0x000fc400078e10ff */
[----:B------:R-:W-:Y:S02]  /*0d50*/  LEA R15, R0, R25, 0x2 ;  /* 0x00000019000f7211 */ /* 0x000fe400078e10ff */
[----:B------:R-:W-:Y:S02]  /*0d60*/  IADD3 R29, PT, PT, R29, R0, RZ ;  /* 0x000000001d1d7210 */ /* 0x000fe40007ffe0ff */
[----:B------:R-:W-:-:S03]  /*0d70*/  IADD3 R27, PT, PT, R27, R2, RZ ;  /* 0x000000021b1b7210 */ /* 0x000fc60007ffe0ff */
[----:B------:R-:W-:Y:S02]  /*0d80*/  IMAD R29, R29, UR11, R4 ;  /* 0x0000000b1d1d7c24 */ /* 0x000fe4000f8e0204 */
[----:B------:R-:W-:-:S04]  /*0d90*/  IMAD.WIDE.U32 R10, R27, 0x4, R10 ;  /* 0x000000041b0a7825 */ /* 0x000fc800078e000a */
[----:B------:R-:W-:Y:S01]  /*0da0*/  IMAD.WIDE R8, R29, 0x4, R8 ;  /* 0x000000041d087825 */ /* 0x000fe200078e0208 */
[----:B---3--:R2:W-:Y:S04]  /*0db0*/  STS [R13], R16 ;  /* 0x000000100d007388 */ /* 0x0085e80000000800 */
[----:B----4-:R2:W-:Y:S01]  /*0dc0*/  STS [R15], R18 ;  /* 0x000000120f007388 */ /* 0x0105e20000000800 */
[----:B------:R-:W-:Y:S06]  /*0dd0*/  BAR.SYNC.DEFER_BLOCKING 0x0 ;  /* 0x0000000000007b1d */ /* 0x000fec0000010000 */
[----:B------:R-:W3:Y:S04]  /*0de0*/  LDG.E R10, desc[UR8][R10.64] ;  /* 0x000000080a0a7981 */ /* 0x000ee8000c1e1900 */
[----:B------:R-:W4:Y:S01]  /*0df0*/  LDG.E R8, desc[UR8][R8.64] ;  /* 0x0000000808087981 */ /* 0x000f22000c1e1900 */
[----:B------:R-:W-:Y:S01]  /*0e00*/  IMAD R17, R2, 0x4, R13 ;  /* 0x0000000402117824 */ /* 0x000fe200078e020d */
[----:B------:R-:W-:Y:S01]  /*0e10*/  LEA R19, R0, R15, 0x2 ;  /* 0x0000000f00137211 */ /* 0x000fe200078e10ff */
[----:B------:R-:W-:-:S03]  /*0e20*/  UIADD3 UR4, UPT, UPT, UR4, 0x4, URZ ;  /* 0x0000000404047890 */ /* 0x000fc6000fffe0ff */
[----:B---3--:R2:W-:Y:S04]  /*0e30*/  STS [R17], R10 ;  /* 0x0000000a11007388 */ /* 0x0085e80000000800 */
[----:B----4-:R2:W-:Y:S01]  /*0e40*/  STS [R19], R8 ;  /* 0x0000000813007388 */ /* 0x0105e20000000800 */
[----:B------:R-:W-:Y:S06]  /*0e50*/  BAR.SYNC.DEFER_BLOCKING 0x0 ;  /* 0x0000000000007b1d */ /* 0x000fec0000010000 */
.L_x_13:
[----:B------:R-:W-:Y:S05]  /*0e60*/  BRA.U !UP1, `(.L_x_10) ;  /* 0x0000000109e07547 */ /* 0x000fea000b800000 */
[----:B------:R-:W-:Y:S02]  /*0e70*/  UISETP.NE.AND UP0, UPT, UR10, 0x1, UPT ;  /* 0x000000010a00788c */ /* 0x000fe4000bf05270 */
[----:B------:R-:W-:-:S04]  /*0e80*/  ULOP3.LUT UR5, UR7, 0x1, URZ, 0xc0, !UPT ;  /* 0x0000000107057892 */ /* 0x000fc8000f8ec0ff */
[----:B------:R-:W-:-:S03]  /*0e90*/  UISETP.NE.U32.AND UP1, UPT, UR5, 0x1, UPT ;  /* 0x000000010500788c */ /* 0x000fc6000bf25070 */
[----:B------:R-:W-:Y:S08]  /*0ea0*/  BRA.U !UP0, `(.L_x_14) ;  /* 0x0000000108807547 */ /* 0x000ff0000b800000 */
[----:B--2---:R-:W0:Y:S01]  /*0eb0*/  LDC.64 R10, c[0x0][0x380] ;  /* 0x0000e000ff0a7b82 */ /* 0x004e220000000a00 */
[----:B------:R-:W-:Y:S02]  /*0ec0*/  IMAD R19, R0, UR4, RZ ;  /* 0x0000000400137c24 */ /* 0x000fe4000f8e02ff */
[----:B------:R-:W-:Y:S02]  /*0ed0*/  IMAD R17, R2, UR4, R7 ;  /* 0x0000000402117c24 */ /* 0x000fe4000f8e0207 */
[----:B------:R-:W-:-:S03]  /*0ee0*/  IMAD R15, R19, UR11, R4 ;  /* 0x0000000b130f7c24 */ /* 0x000fc6000f8e0204 */
[----:B------:R-:W2:Y:S01]  /*0ef0*/  LDC.64 R8, c[0x0][0x388] ;  /* 0x0000e200ff087b82 */ /* 0x000ea20000000a00 */
[----:B0-----:R-:W-:-:S06]  /*0f00*/  IMAD.WIDE.U32 R12, R17, 0x4, R10 ;  /* 0x00000004110c7825 */ /* 0x001fcc00078e000a */
[----:B------:R-:W3:Y:S01]  /*0f10*/  LDG.E R12, desc[UR8][R12.64] ;  /* 0x000000080c0c7981 */ /* 0x000ee2000c1e1900 */
[----:B--2---:R-:W-:-:S06]  /*0f20*/  IMAD.WIDE R14, R15, 0x4, R8 ;  /* 0x000000040f0e7825 */ /* 0x004fcc00078e0208 */
[----:B------:R-:W2:Y:S01]  /*0f30*/  LDG.E R14, desc[UR8][R14.64] ;  /* 0x000000080e0e7981 */ /* 0x000ea2000c1e1900 */
[----:B------:R-:W0:Y:S01]  /*0f40*/  S2UR UR6, SR_CgaCtaId ;  /* 0x00000000000679c3 */ /* 0x000e220000008800 */
[----:B------:R-:W-:Y:S01]  /*0f50*/  UMOV UR5, 0x400 ;  /* 0x0000040000057882 */ /* 0x000fe20000000000 */
[----:B------:R-:W-:Y:S01]  /*0f60*/  IMAD R16, R2, UR4, R5 ;  /* 0x0000000402107c24 */ /* 0x000fe2000f8e0205 */
[----:B------:R-:W-:Y:S02]  /*0f70*/  IADD3 R23, PT, PT, R19, R0, RZ ;  /* 0x0000000013177210 */ /* 0x000fe40007ffe0ff */
[----:B------:R-:W-:Y:S02]  /*0f80*/  IADD3 R19, PT, PT, R6, R19, RZ ;  /* 0x0000001306137210 */ /* 0x000fe40007ffe0ff */
[----:B------:R-:W-:Y:S01]  /*0f90*/  IADD3 R21, PT, PT, R17, R2, RZ ;  /* 0x0000000211157210 */ /* 0x000fe20007ffe0ff */
[----:B0-----:R-:W-:-:S06]  /*0fa0*/  ULEA UR5, UR6, UR5, 0x18 ;  /* 0x0000000506057291 */ /* 0x001fcc000f8ec0ff */
[----:B------:R-:W-:Y:S02]  /*0fb0*/  LEA R17, R16, UR5, 0x2 ;  /* 0x0000000510117c11 */ /* 0x000fe4000f8e10ff */
[----:B------:R-:W-:Y:S01]  /*0fc0*/  LEA R19, R19, UR5, 0x2 ;  /* 0x0000000513137c11 */ /* 0x000fe2000f8e10ff */
[----:B------:R-:W-:Y:S02]  /*0fd0*/  IMAD R23, R23, UR11, R4 ;  /* 0x0000000b17177c24 */ /* 0x000fe4000f8e0204 */
[----:B------:R-:W-:-:S04]  /*0fe0*/  IMAD.WIDE.U32 R10, R21, 0x4, R10 ;  /* 0x00000004150a7825 */ /* 0x000fc800078e000a */
[----:B------:R-:W-:Y:S01]  /*0ff0*/  IMAD.WIDE R8, R23, 0x4, R8 ;  /* 0x0000000417087825 */ /* 0x000fe200078e0208 */
[----:B---3--:R0:W-:Y:S04]  /*1000*/  STS [R17], R12 ;  /* 0x0000000c11007388 */ /* 0x0081e80000000800 */
[----:B--2---:R0:W-:Y:S01]  /*1010*/  STS [R19], R14 ;  /* 0x0000000e13007388 */ /* 0x0041e20000000800 */
[----:B------:R-:W-:Y:S06]  /*1020*/  BAR.SYNC.DEFER_BLOCKING 0x0 ;  /* 0x0000000000007b1d */ /* 0x000fec0000010000 */
[----:B------:R-:W2:Y:S04]  /*1030*/  LDG.E R10, desc[UR8][R10.64] ;  /* 0x000000080a0a7981 */ /* 0x000ea8000c1e1900 */
[----:B------:R-:W3:Y:S01]  /*1040*/  LDG.E R8, desc[UR8][R8.64] ;  /* 0x0000000808087981 */ /* 0x000ee2000c1e1900 */
[----:B------:R-:W-:-:S02]  /*1050*/  LEA R13, R2, R17, 0x2 ;  /* 0x00000011020d7211 */ /* 0x000fc400078e10ff */
[----:B------:R-:W-:Y:S01]  /*1060*/  LEA R15, R0, R19, 0x2 ;  /* 0x00000013000f7211 */ /* 0x000fe200078e10ff */
[----:B------:R-:W-:Y:S02]  /*1070*/  UIADD3 UR4, UPT, UPT, UR4, 0x2, URZ ;  /* 0x0000000204047890 */ /* 0x000fe4000fffe0ff */
[----:B--2---:R0:W-:Y:S04]  /*1080*/  STS [R13], R10 ;  /* 0x0000000a0d007388 */ /* 0x0041e80000000800 */
[----:B---3--:R0:W-:Y:S01]  /*1090*/  STS [R15], R8 ;  /* 0x000000080f007388 */ /* 0x0081e20000000800 */
[----:B------:R-:W-:Y:S06]  /*10a0*/  BAR.SYNC.DEFER_BLOCKING 0x0 ;  /* 0x0000000000007b1d */ /* 0x000fec0000010000 */
.L_x_14:
[----:B------:R-:W-:Y:S05]  /*10b0*/  BRA.U UP1, `(.L_x_10) ;  /* 0x00000001014c7547 */ /* 0x000fea000b800000 */
[----:B0-2---:R-:W0:Y:S01]  /*10c0*/  LDC.64 R8, c[0x0][0x380] ;  /* 0x0000e000ff087b82 */ /* 0x005e220000000a00 */
        /* <DEDUP_REMOVED lines=10> */
[----:B------:R-:W-:Y:S02]  /*1170*/  IMAD R2, R2, UR4, R5 ;  /* 0x0000000402027c24 */ /* 0x000fe4000f8e0205 */
[----:B------:R-:W-:Y:S01]  /*1180*/  IMAD.IADD R6, R6, 0x1, R13 ;  /* 0x0000000106067824 */ /* 0x000fe200078e020d */
[----:B0-----:R-:W-:-:S06]  /*1190*/  ULEA UR5, UR6, UR5, 0x18 ;  /* 0x0000000506057291 */ /* 0x001fcc000f8ec0ff */
[----:B------:R-:W-:Y:S02]  /*11a0*/  LEA R5, R2, UR5, 0x2 ;  /* 0x0000000502057c11 */ /* 0x000fe4000f8e10ff */
[----:B------:R-:W-:-:S03]  /*11b0*/  LEA R7, R6, UR5, 0x2 ;  /* 0x0000000506077c11 */ /* 0x000fc6000f8e10ff */
[----:B---3--:R3:W-:Y:S04]  /*11c0*/  STS [R5], R8 ;  /* 0x0000000805007388 */ /* 0x0087e80000000800 */
[----:B--2---:R3:W-:Y:S01]  /*11d0*/  STS [R7], R10 ;  /* 0x0000000a07007388 */ /* 0x0047e20000000800 */
[----:B------:R-:W-:Y:S06]  /*11e0*/  BAR.SYNC.DEFER_BLOCKING 0x0 ;  /* 0x0000000000007b1d */ /* 0x000fec0000010000 */
.L_x_10:
[----:B------:R-:W4:Y:S01]  /*11f0*/  LDCU UR10, c[0x0][0x398] ;  /* 0x00007300ff0a77ac */ /* 0x000f220008000800 */
[----:B---3--:R-:W-:Y:S01]  /*1200*/  HFMA2 R5, -RZ, RZ, 0, 0 ;  /* 0x00000000ff057431 */ /* 0x008fe200000001ff */
[----:B----4-:R-:W-:-:S09]  /*1210*/  UISETP.GE.AND UP0, UPT, UR10, 0x1, UPT ;  /* 0x000000010a00788c */ /* 0x010fd2000bf06270 */
[----:B------:R-:W-:Y:S05]  /*1220*/  BRA.U !UP0, `(.L_x_15) ;  /* 0x0000000508987547 */ /* 0x000fea000b800000 */
[----:B------:R-:W-:Y:S02]  /*1230*/  UISETP.GE.U32.AND UP1, UPT, UR10, 0x8, UPT ;  /* 0x000000080a00788c */ /* 0x000fe4000bf26070 */
[----:B------:R-:W-:Y:S01]  /*1240*/  IMAD R2, R3, UR10, RZ ;  /* 0x0000000a03027c24 */ /* 0x000fe2000f8e02ff */
[----:B------:R-:W-:Y:S02]  /*1250*/  ULOP3.LUT UR6, UR10, 0x7, URZ, 0xc0, !UPT ;  /* 0x000000070a067892 */ /* 0x000fe4000f8ec0ff */
[----:B------:R-:W-:Y:S01]  /*1260*/  IMAD R0, R4, UR10, RZ ;  /* 0x0000000a04007c24 */ /* 0x000fe2000f8e02ff */
[----:B------:R-:W-:Y:S01]  /*1270*/  MOV R5, RZ ;  /* 0x000000ff00057202 */ /* 0x000fe20000000f00 */
[----:B------:R-:W-:Y:S01]  /*1280*/  UMOV UR4, URZ ;  /* 0x000000ff00047c82 */ /* 0x000fe20008000000 */
[----:B------:R-:W-:Y:S01]  /*1290*/  UISETP.NE.AND UP0, UPT, UR6, URZ, UPT ;  /* 0x000000ff0600728c */ /* 0x000fe2000bf05270 */
[----:B------:R-:W-:Y:S10]  /*12a0*/  BRA.U !UP1, `(.L_x_16) ;  /* 0x00000001099c7547 */ /* 0x000ff4000b800000 */
[----:B------:R-:W3:Y:S01]  /*12b0*/  S2UR UR5, SR_CgaCtaId ;  /* 0x00000000000579c3 */ /* 0x000ee20000008800 */
[----:B------:R-:W-:Y:S01]  /*12c0*/  UMOV UR4, 0x400 ;  /* 0x0000040000047882 */ /* 0x000fe20000000000 */
[----:B------:R-:W-:Y:S01]  /*12d0*/  MOV R5, RZ ;  /* 0x000000ff00057202 */ /* 0x000fe20000000f00 */
[----:B---3--:R-:W-:Y:S02]  /*12e0*/  ULEA UR5, UR5, UR4, 0x18 ;  /* 0x0000000405057291 */ /* 0x008fe4000f8ec0ff */
[----:B------:R-:W-:-:S04]  /*12f0*/  ULOP3.LUT UR4, UR10, 0x7ffffff8, URZ, 0xc0, !UPT ;  /* 0x7ffffff80a047892 */ /* 0x000fc8000f8ec0ff */
[----:B------:R-:W-:Y:S01]  /*1300*/  LEA R6, R2, UR5, 0x2 ;  /* 0x0000000502067c11 */ /* 0x000fe2000f8e10ff */
[----:B------:R-:W-:Y:S01]  /*1310*/  UIADD3 UR7, UPT, UPT, -UR4, URZ, URZ ;  /* 0x000000ff04077290 */ /* 0x000fe2000fffe1ff */
[----:B------:R-:W-:Y:S02]  /*1320*/  LEA R7, R0, UR5, 0x2 ;  /* 0x0000000500077c11 */ /* 0x000fe4000f8e10ff */
[----:B------:R-:W-:Y:S02]  /*1330*/  IADD3 R6, PT, PT, R6, 0x10, RZ ;  /* 0x0000001006067810 */ /* 0x000fe40007ffe0ff */
[----:B------:R-:W-:-:S07]  /*1340*/  IADD3 R7, PT, PT, R7, 0x10, RZ ;  /* 0x0000001007077810 */ /* 0x000fce0007ffe0ff */
.L_x_17:
[----:B0-2---:R-:W-:Y:S01]  /*1350*/  LDS R8, [R6+-0x10] ;  /* 0xfffff00006087984 */ /* 0x005fe20000000800 */
[----:B------:R-:W-:-:S03]  /*1360*/  UIADD3 UR7, UPT, UPT, UR7, 0x8, URZ ;  /* 0x0000000807077890 */ /* 0x000fc6000fffe0ff */
[----:B------:R-:W0:Y:S01]  /*1370*/  LDS R9, [R7+-0x10] ;  /* 0xfffff00007097984 */ /* 0x000e220000000800 */
[----:B------:R-:W-:-:S03]  /*1380*/  UISETP.NE.AND UP1, UPT, UR7, URZ, UPT ;  /* 0x000000ff0700728c */ /* 0x000fc6000bf25270 */
[----:B------:R-:W-:Y:S04]  /*1390*/  LDS R11, [R6+-0xc] ;  /* 0xfffff400060b7984 */ /* 0x000fe80000000800 */
[----:B------:R-:W2:Y:S04]  /*13a0*/  LDS R10, [R7+-0xc] ;  /* 0xfffff400070a7984 */ /* 0x000ea80000000800 */
[----:B------:R-:W-:Y:S04]  /*13b0*/  LDS R13, [R6+-0x8] ;  /* 0xfffff800060d7984 */ /* 0x000fe80000000800 */
[----:B------:R-:W3:Y:S04]  /*13c0*/  LDS R12, [R7+-0x8] ;  /* 0xfffff800070c7984 */ /* 0x000ee80000000800 */
[----:B------:R-:W-:Y:S04]  /*13d0*/  LDS R15, [R6+-0x4] ;  /* 0xfffffc00060f7984 */ /* 0x000fe80000000800 */
[----:B------:R-:W4:Y:S04]  /*13e0*/  LDS R14, [R7+-0x4] ;  /* 0xfffffc00070e7984 */ /* 0x000f280000000800 */
[----:B------:R-:W-:Y:S04]  /*13f0*/  LDS R17, [R6] ;  /* 0x0000000006117984 */ /* 0x000fe80000000800 */
[----:B------:R-:W5:Y:S04]  /*1400*/  LDS R16, [R7] ;  /* 0x0000000007107984 */ /* 0x000f680000000800 */
[----:B------:R-:W-:Y:S04]  /*1410*/  LDS R19, [R6+0x4] ;  /* 0x0000040006137984 */ /* 0x000fe80000000800 */
[----:B------:R-:W5:Y:S01]  /*1420*/  LDS R18, [R7+0x4] ;  /* 0x0000040007127984 */ /* 0x000f620000000800 */
[----:B0-----:R-:W-:-:S03]  /*1430*/  FFMA R8, R8, R9, R5 ;  /* 0x0000000908087223 */ /* 0x001fc60000000005 */
[----:B------:R-:W-:Y:S04]  /*1440*/  LDS R21, [R6+0x8] ;  /* 0x0000080006157984 */ /* 0x000fe80000000800 */
[----:B-1----:R-:W0:Y:S01]  /*1450*/  LDS R20, [R7+0x8] ;  /* 0x0000080007147984 */ /* 0x002e220000000800 */
[----:B--2---:R-:W-:-:S03]  /*1460*/  FFMA R8, R11, R10, R8 ;  /* 0x0000000a0b087223 */ /* 0x004fc60000000008 */
[----:B------:R1:W-:Y:S04]  /*1470*/  LDS R23, [R6+0xc] ;  /* 0x00000c0006177984 */ /* 0x0003e80000000800 */
[----:B------:R2:W0:Y:S01]  /*1480*/  LDS R22, [R7+0xc] ;  /* 0x00000c0007167984 */ /* 0x0004220000000800 */
[----:B---3--:R-:W-:Y:S01]  /*1490*/  FFMA R8, R13, R12, R8 ;  /* 0x0000000c0d087223 */ /* 0x008fe20000000008 */
[----:B-1----:R-:W-:-:S03]  /*14a0*/  IADD3 R6, PT, PT, R6, 0x20, RZ ;  /* 0x0000002006067810 */ /* 0x002fc60007ffe0ff */
[----:B----4-:R-:W-:Y:S01]  /*14b0*/  FFMA R8, R15, R14, R8 ;  /* 0x0000000e0f087223 */ /* 0x010fe20000000008 */
[----:B--2---:R-:W-:-:S03]  /*14c0*/  VIADD R7, R7, 0x20 ;  /* 0x0000002007077836 */ /* 0x004fc60000000000 */
[----:B-----5:R-:W-:-:S04]  /*14d0*/  FFMA R8, R17, R16, R8 ;  /* 0x0000001011087223 */ /* 0x020fc80000000008 */
[----:B------:R-:W-:-:S04]  /*14e0*/  FFMA R8, R19, R18, R8 ;  /* 0x0000001213087223 */ /* 0x000fc80000000008 */
[----:B0-----:R-:W-:-:S04]  /*14f0*/  FFMA R8, R21, R20, R8 ;  /* 0x0000001415087223 */ /* 0x001fc80000000008 */
[----:B------:R-:W-:Y:S01]  /*1500*/  FFMA R5, R23, R22, R8 ;  /* 0x0000001617057223 */ /* 0x000fe20000000008 */
[----:B------:R-:W-:Y:S06]  /*1510*/  BRA.U UP1, `(.L_x_17) ;  /* 0xfffffffd018c7547 */ /* 0x000fec000b83ffff */
.L_x_16:
[----:B------:R-:W-:Y:S05]  /*1520*/  BRA.U !UP0, `(.L_x_15) ;  /* 0x0000000108d87547 */ /* 0x000fea000b800000 */
[----:B------:R-:W-:Y:S02]  /*1530*/  UISETP.GE.U32.AND UP0, UPT, UR6, 0x4, UPT ;  /* 0x000000040600788c */ /* 0x000fe4000bf06070 */
[----:B------:R-:W-:-:S04]  /*1540*/  ULOP3.LUT UR7, UR10, 0x3, URZ, 0xc0, !UPT ;  /* 0x000000030a077892 */ /* 0x000fc8000f8ec0ff */
[----:B------:R-:W-:-:S03]  /*1550*/  UISETP.NE.AND UP1, UPT, UR7, URZ, UPT ;  /* 0x000000ff0700728c */ /* 0x000fc6000bf25270 */
[----:B------:R-:W-:Y:S08]  /*1560*/  BRA.U !UP0, `(.L_x_18) ;  /* 0x0000000108507547 */ /* 0x000ff0000b800000 */
[----:B------:R-:W3:Y:S01]  /*1570*/  S2UR UR6, SR_CgaCtaId ;  /* 0x00000000000679c3 */ /* 0x000ee20000008800 */
[----:B------:R-:W-:Y:S01]  /*1580*/  UMOV UR5, 0x400 ;  /* 0x0000040000057882 */ /* 0x000fe20000000000 */
[----:B------:R-:W-:Y:S02]  /*1590*/  IADD3 R6, PT, PT, R2, UR4, RZ ;  /* 0x0000000402067c10 */ /* 0x000fe4000fffe0ff */
[----:B------:R-:W-:Y:S01]  /*15a0*/  IADD3 R7, PT, PT, R0, UR4, RZ ;  /* 0x0000000400077c10 */ /* 0x000fe2000fffe0ff */
[----:B------:R-:W-:Y:S02]  /*15b0*/  UIADD3 UR4, UPT, UPT, UR4, 0x4, URZ ;  /* 0x0000000404047890 */ /* 0x000fe4000fffe0ff */
[----:B---3--:R-:W-:-:S06]  /*15c0*/  ULEA UR5, UR6, UR5, 0x18 ;  /* 0x0000000506057291 */ /* 0x008fcc000f8ec0ff */
[----:B------:R-:W-:Y:S02]  /*15d0*/  LEA R6, R6, UR5, 0x2 ;  /* 0x0000000506067c11 */ /* 0x000fe4000f8e10ff */
[----:B------:R-:W-:-:S03]  /*15e0*/  LEA R7, R7, UR5, 0x2 ;  /* 0x0000000507077c11 */ /* 0x000fc6000f8e10ff */
[----:B0-2---:R-:W-:Y:S04]  /*15f0*/  LDS R8, [R6] ;  /* 0x0000000006087984 */ /* 0x005fe80000000800 */
[----:B------:R-:W0:Y:S04]  /*1600*/  LDS R9, [R7] ;  /* 0x0000000007097984 */ /* 0x000e280000000800 */
[----:B------:R-:W-:Y:S04]  /*1610*/  LDS R11, [R6+0x4] ;  /* 0x00000400060b7984 */ /* 0x000fe80000000800 */
[----:B------:R-:W2:Y:S04]  /*1620*/  LDS R10, [R7+0x4] ;  /* 0x00000400070a7984 */ /* 0x000ea80000000800 */
[----:B------:R-:W-:Y:S04]  /*1630*/  LDS R13, [R6+0x8] ;  /* 0x00000800060d7984 */ /* 0x000fe80000000800 */
[----:B------:R-:W3:Y:S04]  /*1640*/  LDS R12, [R7+0x8] ;  /* 0x00000800070c7984 */ /* 0x000ee80000000800 */
[----:B------:R-:W-:Y:S04]  /*1650*/  LDS R15, [R6+0xc] ;  /* 0x00000c00060f7984 */ /* 0x000fe80000000800 */
[----:B------:R-:W4:Y:S01]  /*1660*/  LDS R14, [R7+0xc] ;  /* 0x00000c00070e7984 */ /* 0x000f220000000800 */
[----:B0-----:R-:W-:-:S04]  /*1670*/  FFMA R8, R8, R9, R5 ;  /* 0x0000000908087223 */ /* 0x001fc80000000005 */
[----:B--2---:R-:W-:-:S04]  /*1680*/  FFMA R8, R11, R10, R8 ;  /* 0x0000000a0b087223 */ /* 0x004fc80000000008 */
[----:B---3--:R-:W-:-:S04]  /*1690*/  FFMA R8, R13, R12, R8 ;  /* 0x0000000c0d087223 */ /* 0x008fc80000000008 */
[----:B----4-:R-:W-:-:S07]  /*16a0*/  FFMA R5, R15, R14, R8 ;  /* 0x0000000e0f057223 */ /* 0x010fce0000000008 */
.L_x_18:
[----:B------:R-:W-:Y:S05]  /*16b0*/  BRA.U !UP1, `(.L_x_15) ;  /* 0x0000000109747547 */ /* 0x000fea000b800000 */
[----:B------:R-:W-:Y:S02]  /*16c0*/  UISETP.NE.AND UP0, UPT, UR7, 0x1, UPT ;  /* 0x000000010700788c */ /* 0x000fe4000bf05270 */
[----:B------:R-:W-:-:S04]  /*16d0*/  ULOP3.LUT UR5, UR10, 0x1, URZ, 0xc0, !UPT ;  /* 0x000000010a057892 */ /* 0x000fc8000f8ec0ff */
[----:B------:R-:W-:-:S03]  /*16e0*/  UISETP.NE.U32.AND UP1, UPT, UR5, 0x1, UPT ;  /* 0x000000010500788c */ /* 0x000fc6000bf25070 */
        /* <DEDUP_REMOVED lines=12> */
[----:B------:R-:W2:Y:S01]  /*17b0*/  LDS R11, [R7+0x4] ;  /* 0x00000400070b7984 */ /* 0x000ea20000000800 */
[----:B0-----:R-:W-:-:S04]  /*17c0*/  FFMA R5, R8, R9, R5 ;  /* 0x0000000908057223 */ /* 0x001fc80000000005 */
[----:B--2---:R-:W-:-:S07]  /*17d0*/  FFMA R5, R10, R11, R5 ;  /* 0x0000000b0a057223 */ /* 0x004fce0000000005 */
.L_x_19:
[----:B------:R-:W-:Y:S05]  /*17e0*/  BRA.U UP1, `(.L_x_15) ;  /* 0x0000000101287547 */ /* 0x000fea000b800000 */
[----:B------:R-:W3:Y:S01]  /*17f0*/  S2UR UR6, SR_CgaCtaId ;  /* 0x00000000000679c3 */ /* 0x000ee20000008800 */
[----:B------:R-:W-:Y:S01]  /*1800*/  UMOV UR5, 0x400 ;  /* 0x0000040000057882 */ /* 0x000fe20000000000 */
[----:B------:R-:W-:Y:S02]  /*1810*/  IADD3 R2, PT, PT, R2, UR4, RZ ;  /* 0x0000000402027c10 */ /* 0x000fe4000fffe0ff */
[----:B------:R-:W-:Y:S01]  /*1820*/  IADD3 R0, PT, PT, R0, UR4, RZ ;  /* 0x0000000400007c10 */ /* 0x000fe2000fffe0ff */
[----:B---3--:R-:W-:-:S06]  /*1830*/  ULEA UR5, UR6, UR5, 0x18 ;  /* 0x0000000506057291 */ /* 0x008fcc000f8ec0ff */
[----:B------:R-:W-:Y:S02]  /*1840*/  LEA R2, R2, UR5, 0x2 ;  /* 0x0000000502027c11 */ /* 0x000fe4000f8e10ff */
[----:B------:R-:W-:-:S04]  /*1850*/  LEA R0, R0, UR5, 0x2 ;  /* 0x0000000500007c11 */ /* 0x000fc8000f8e10ff */
[----:B------:R-:W-:Y:S04]  /*1860*/  LDS R2, [R2] ;  /* 0x0000000002027984 */ /* 0x000fe80000000800 */
[----:B------:R-:W3:Y:S02]  /*1870*/  LDS R0, [R0] ;  /* 0x0000000000007984 */ /* 0x000ee40000000800 */
[----:B---3--:R-:W-:-:S07]  /*1880*/  FFMA R5, R2, R0, R5 ;  /* 0x0000000002057223 */ /* 0x008fce0000000005 */
.L_x_15:
[----:B------:R-:W3:Y:S01]  /*1890*/  LDC.64 R6, c[0x0][0x390] ;  /* 0x0000e400ff067b82 */ /* 0x000ee20000000a00 */
[----:B------:R-:W-:-:S04]  /*18a0*/  IMAD R3, R3, UR10, R4 ;  /* 0x0000000a03037c24 */ /* 0x000fc8000f8e0204 */
[----:B---3--:R-:W-:-:S05]  /*18b0*/  IMAD.WIDE R2, R3, 0x4, R6 ;  /* 0x0000000403027825 */ /* 0x008fca00078e0206 */
[----:B------:R-:W-:Y:S01]  /*18c0*/  STG.E desc[UR8][R2.64], R5 ;  /* 0x0000000502007986 */ /* 0x000fe2000c101908 */
[----:B------:R-:W-:Y:S05]  /*18d0*/  EXIT ;  /* 0x000000000000794d */ /* 0x000fea0003800000 */
.L_x_20:
        /* <DEDUP_REMOVED lines=10> */
.L_x_23:


//--------------------- .nv.shared._Z20matrixMultiplySimplePfS_S_i --------------------------
	.section	.nv.shared._Z20matrixMultiplySimplePfS_S_i,"aw",@nobits
	.sectionflags	@""
	.align	16
	.zero		1024


//--------------------- .nv.shared.reserved.0     --------------------------
	.section	.nv.shared.reserved.0,"aw",@nobits
	.weak		__nv_reservedSMEM_offset_0_alias
	.size		__nv_reservedSMEM_offset_0_alias, 0, 64
	.other		__nv_reservedSMEM_offset_0_alias,@"STO_CUDA_RESERVED_SHARED STV_DEFAULT"
__nv_reservedSMEM_offset_0_alias:
	.zero		0
	.zero		64


//--------------------- .nv.shared._Z23matrixMultiplyOptimisedPfS_S_i --------------------------
	.section	.nv.shared._Z23matrixMultiplyOptimisedPfS_S_i,"aw",@nobits
	.sectionflags	@""
	.align	16
.nv.shared._Z23matrixMultiplyOptimisedPfS_S_i:
	.zero		3072


//--------------------- .nv.shared._Z12matrixMyselfPfS_S_i --------------------------
	.section	.nv.shared._Z12matrixMyselfPfS_S_i,"aw",@nobits
	.sectionflags	@""
	.align	16
	.zero		1024


//--------------------- .nv.constant0._Z20matrixMultiplySimplePfS_S_i --------------------------
	.section	.nv.constant0._Z20matrixMultiplySimplePfS_S_i,"a",@progbits
	.sectionflags	@""
	.align	4
.nv.constant0._Z20matrixMultiplySimplePfS_S_i:
	.zero		924


//--------------------- .nv.constant0._Z23matrixMultiplyOptimisedPfS_S_i --------------------------
	.section	.nv.constant0._Z23matrixMultiplyOptimisedPfS_S_i,"a",@progbits
	.sectionflags	@""
	.align	4
.nv.constant0._Z23matrixMultiplyOptimisedPfS_S_i:
	.zero		924


//--------------------- .nv.constant0._Z12matrixMyselfPfS_S_i --------------------------
	.section	.nv.constant0._Z12matrixMyselfPfS_S_i,"a",@progbits
	.sectionflags	@""
	.align	4
.nv.constant0._Z12matrixMyselfPfS_S_i:
	.zero		924


//--------------------- SYMBOLS --------------------------

	.type		.nv.reservedSmem.offset0,@object
	.size		.nv.reservedSmem.offset0,0x4
	.type		.nv.reservedSmem.cap,@object
	.size		.nv.reservedSmem.cap,0x4
